//
// Generated by NVIDIA NVVM Compiler
//
// Compiler Build ID: CL-36424714
// Cuda compilation tools, release 13.0, V13.0.88
// Based on NVVM 20.0.0
//

.version 9.0
.target sm_100
.address_size 64

	// .globl	_Z17adamOptimizerStepPfS_S_PKfffffffj

.visible .entry _Z17adamOptimizerStepPfS_S_PKfffffffj(
	.param .u64 .ptr .align 1 _Z17adamOptimizerStepPfS_S_PKfffffffj_param_0,
	.param .u64 .ptr .align 1 _Z17adamOptimizerStepPfS_S_PKfffffffj_param_1,
	.param .u64 .ptr .align 1 _Z17adamOptimizerStepPfS_S_PKfffffffj_param_2,
	.param .u64 .ptr .align 1 _Z17adamOptimizerStepPfS_S_PKfffffffj_param_3,
	.param .f32 _Z17adamOptimizerStepPfS_S_PKfffffffj_param_4,
	.param .f32 _Z17adamOptimizerStepPfS_S_PKfffffffj_param_5,
	.param .f32 _Z17adamOptimizerStepPfS_S_PKfffffffj_param_6,
	.param .f32 _Z17adamOptimizerStepPfS_S_PKfffffffj_param_7,
	.param .f32 _Z17adamOptimizerStepPfS_S_PKfffffffj_param_8,
	.param .f32 _Z17adamOptimizerStepPfS_S_PKfffffffj_param_9,
	.param .u32 _Z17adamOptimizerStepPfS_S_PKfffffffj_param_10
)
{
	.reg .pred 	%p<44>;
	.reg .b32 	%r<34>;
	.reg .b32 	%f<171>;
	.reg .b64 	%rd<15>;

	ld.param.u64 	%rd1, [_Z17adamOptimizerStepPfS_S_PKfffffffj_param_0];
	ld.param.u64 	%rd2, [_Z17adamOptimizerStepPfS_S_PKfffffffj_param_1];
	ld.param.u64 	%rd3, [_Z17adamOptimizerStepPfS_S_PKfffffffj_param_2];
	ld.param.u64 	%rd4, [_Z17adamOptimizerStepPfS_S_PKfffffffj_param_3];
	ld.param.f32 	%f19, [_Z17adamOptimizerStepPfS_S_PKfffffffj_param_4];
	ld.param.f32 	%f20, [_Z17adamOptimizerStepPfS_S_PKfffffffj_param_5];
	ld.param.f32 	%f21, [_Z17adamOptimizerStepPfS_S_PKfffffffj_param_6];
	ld.param.f32 	%f22, [_Z17adamOptimizerStepPfS_S_PKfffffffj_param_7];
	ld.param.f32 	%f23, [_Z17adamOptimizerStepPfS_S_PKfffffffj_param_8];
	ld.param.f32 	%f24, [_Z17adamOptimizerStepPfS_S_PKfffffffj_param_9];
	ld.param.u32 	%r2, [_Z17adamOptimizerStepPfS_S_PKfffffffj_param_10];
	mov.u32 	%r3, %ctaid.x;
	mov.u32 	%r4, %ntid.x;
	mov.u32 	%r5, %tid.x;
	mad.lo.s32 	%r1, %r3, %r4, %r5;
	setp.ge.u32 	%p1, %r1, %r2;
	mov.f32 	%f169, 0f3F800000;
	@%p1 bra 	$L__BB0_18;
	cvta.to.global.u64 	%rd5, %rd4;
	cvta.to.global.u64 	%rd6, %rd2;
	cvta.to.global.u64 	%rd7, %rd3;
	mul.wide.u32 	%rd8, %r1, 4;
	add.s64 	%rd9, %rd5, %rd8;
	ld.global.nc.f32 	%f26, [%rd9];
	div.rn.f32 	%f27, %f26, %f24;
	add.s64 	%rd10, %rd6, %rd8;
	ld.global.f32 	%f28, [%rd10];
	mov.f32 	%f25, 0f3F800000;
	sub.f32 	%f29, %f25, %f21;
	mul.f32 	%f30, %f29, %f27;
	fma.rn.f32 	%f1, %f21, %f28, %f30;
	st.global.f32 	[%rd10], %f1;
	mul.f32 	%f31, %f27, %f27;
	add.s64 	%rd11, %rd7, %rd8;
	ld.global.f32 	%f32, [%rd11];
	mul.f32 	%f33, %f22, %f32;
	sub.f32 	%f34, %f25, %f22;
	fma.rn.f32 	%f2, %f34, %f31, %f33;
	st.global.f32 	[%rd11], %f2;
	mul.f32 	%f35, %f20, 0f3F000000;
	cvt.rzi.f32.f32 	%f36, %f35;
	add.f32 	%f37, %f36, %f36;
	sub.f32 	%f38, %f20, %f37;
	abs.f32 	%f3, %f38;
	abs.f32 	%f4, %f21;
	setp.lt.f32 	%p2, %f4, 0f00800000;
	mul.f32 	%f39, %f4, 0f4B800000;
	selp.f32 	%f40, %f39, %f4, %p2;
	selp.f32 	%f41, 0fC1C00000, 0f00000000, %p2;
	mov.b32 	%r6, %f40;
	add.s32 	%r7, %r6, -1060439283;
	and.b32  	%r8, %r7, -8388608;
	sub.s32 	%r9, %r6, %r8;
	mov.b32 	%f42, %r9;
	cvt.rn.f32.s32 	%f43, %r8;
	fma.rn.f32 	%f44, %f43, 0f34000000, %f41;
	add.f32 	%f45, %f42, 0fBF800000;
	add.f32 	%f46, %f42, 0f3F800000;
	rcp.approx.ftz.f32 	%f47, %f46;
	add.f32 	%f48, %f45, %f45;
	mul.f32 	%f49, %f48, %f47;
	mul.f32 	%f50, %f49, %f49;
	sub.f32 	%f51, %f45, %f49;
	add.f32 	%f52, %f51, %f51;
	neg.f32 	%f53, %f49;
	fma.rn.f32 	%f54, %f53, %f45, %f52;
	mul.rn.f32 	%f55, %f47, %f54;
	fma.rn.f32 	%f56, %f50, 0f3A2C32E4, 0f3B52E7DB;
	fma.rn.f32 	%f57, %f56, %f50, 0f3C93BB73;
	fma.rn.f32 	%f58, %f57, %f50, 0f3DF6384F;
	mul.rn.f32 	%f59, %f58, %f50;
	fma.rn.f32 	%f60, %f49, 0f3FB8AA3B, %f44;
	sub.f32 	%f61, %f44, %f60;
	fma.rn.f32 	%f62, %f49, 0f3FB8AA3B, %f61;
	fma.rn.f32 	%f63, %f55, 0f3FB8AA3B, %f62;
	fma.rn.f32 	%f64, %f49, 0f32A55E34, %f63;
	mul.f32 	%f65, %f59, 0f40400000;
	fma.rn.f32 	%f66, %f65, %f55, %f64;
	fma.rn.f32 	%f67, %f59, %f49, %f66;
	add.rn.f32 	%f68, %f60, %f67;
	neg.f32 	%f69, %f60;
	add.rn.f32 	%f70, %f68, %f69;
	neg.f32 	%f71, %f70;
	add.rn.f32 	%f72, %f67, %f71;
	mul.rn.f32 	%f73, %f68, %f20;
	neg.f32 	%f74, %f73;
	fma.rn.f32 	%f75, %f68, %f20, %f74;
	fma.rn.f32 	%f76, %f72, %f20, %f75;
	cvt.rni.f32.f32 	%f77, %f73;
	sub.f32 	%f78, %f73, %f77;
	add.f32 	%f79, %f78, %f76;
	fma.rn.f32 	%f80, %f79, 0f391FCB8E, 0f3AAF85ED;
	fma.rn.f32 	%f81, %f80, %f79, 0f3C1D9856;
	fma.rn.f32 	%f82, %f81, %f79, 0f3D6357BB;
	fma.rn.f32 	%f83, %f82, %f79, 0f3E75FDEC;
	fma.rn.f32 	%f84, %f83, %f79, 0f3F317218;
	fma.rn.f32 	%f85, %f84, %f79, 0f3F800000;
	cvt.rzi.s32.f32 	%r10, %f77;
	setp.gt.f32 	%p3, %f77, 0f00000000;
	selp.b32 	%r11, 0, -2097152000, %p3;
	add.s32 	%r12, %r11, 2130706432;
	mov.b32 	%f86, %r12;
	mul.f32 	%f87, %f85, %f86;
	shl.b32 	%r13, %r10, 23;
	sub.s32 	%r14, %r13, %r11;
	mov.b32 	%f88, %r14;
	mul.f32 	%f89, %f87, %f88;
	abs.f32 	%f90, %f73;
	setp.gt.f32 	%p4, %f90, 0f43180000;
	setp.lt.f32 	%p5, %f73, 0f00000000;
	selp.f32 	%f91, 0f00000000, 0f7F800000, %p5;
	selp.f32 	%f5, %f91, %f89, %p4;
	setp.eq.f32 	%p6, %f21, 0f3F800000;
	setp.eq.f32 	%p7, %f20, 0f00000000;
	or.pred  	%p8, %p7, %p6;
	@%p8 bra 	$L__BB0_9;
	setp.num.f32 	%p9, %f4, %f4;
	abs.f32 	%f92, %f20;
	setp.num.f32 	%p10, %f92, %f92;
	and.pred  	%p11, %p9, %p10;
	@%p11 bra 	$L__BB0_4;
	add.rn.f32 	%f169, %f21, %f20;
	bra.uni 	$L__BB0_9;
$L__BB0_4:
	setp.neu.f32 	%p12, %f21, 0f00000000;
	setp.neu.f32 	%p13, %f4, 0f7F800000;
	and.pred  	%p14, %p12, %p13;
	@%p14 bra 	$L__BB0_6;
	setp.neu.f32 	%p21, %f3, 0f3F800000;
	add.f32 	%f97, %f21, %f21;
	mov.b32 	%r15, %f97;
	setp.lt.f32 	%p22, %f20, 0f00000000;
	xor.b32  	%r16, %r15, 2139095040;
	selp.b32 	%r17, %r16, %r15, %p22;
	and.b32  	%r18, %r17, 2147483647;
	selp.b32 	%r19, %r18, %r17, %p21;
	mov.b32 	%f169, %r19;
	bra.uni 	$L__BB0_9;
$L__BB0_6:
	setp.eq.f32 	%p15, %f21, 0fBF800000;
	setp.eq.f32 	%p16, %f92, 0f7F800000;
	and.pred  	%p17, %p15, %p16;
	@%p17 bra 	$L__BB0_9;
	setp.geu.f32 	%p18, %f21, 0f00000000;
	mov.f32 	%f169, %f5;
	@%p18 bra 	$L__BB0_9;
	setp.neu.f32 	%p19, %f3, 0f3F800000;
	neg.f32 	%f94, %f5;
	selp.f32 	%f95, %f5, %f94, %p19;
	cvt.rmi.f32.f32 	%f96, %f20;
	setp.neu.f32 	%p20, %f20, %f96;
	selp.f32 	%f169, 0f7FFFFFFF, %f95, %p20;
$L__BB0_9:
	setp.eq.f32 	%p23, %f20, 0f00000000;
	mov.f32 	%f170, 0f3F800000;
	sub.f32 	%f99, %f170, %f169;
	div.rn.f32 	%f11, %f1, %f99;
	abs.f32 	%f12, %f22;
	setp.lt.f32 	%p24, %f12, 0f00800000;
	mul.f32 	%f100, %f12, 0f4B800000;
	selp.f32 	%f101, %f100, %f12, %p24;
	selp.f32 	%f102, 0fC1C00000, 0f00000000, %p24;
	mov.b32 	%r20, %f101;
	add.s32 	%r21, %r20, -1060439283;
	and.b32  	%r22, %r21, -8388608;
	sub.s32 	%r23, %r20, %r22;
	mov.b32 	%f103, %r23;
	cvt.rn.f32.s32 	%f104, %r22;
	fma.rn.f32 	%f105, %f104, 0f34000000, %f102;
	add.f32 	%f106, %f103, 0fBF800000;
	add.f32 	%f107, %f103, 0f3F800000;
	rcp.approx.ftz.f32 	%f108, %f107;
	add.f32 	%f109, %f106, %f106;
	mul.f32 	%f110, %f109, %f108;
	mul.f32 	%f111, %f110, %f110;
	sub.f32 	%f112, %f106, %f110;
	add.f32 	%f113, %f112, %f112;
	neg.f32 	%f114, %f110;
	fma.rn.f32 	%f115, %f114, %f106, %f113;
	mul.rn.f32 	%f116, %f108, %f115;
	fma.rn.f32 	%f117, %f111, 0f3A2C32E4, 0f3B52E7DB;
	fma.rn.f32 	%f118, %f117, %f111, 0f3C93BB73;
	fma.rn.f32 	%f119, %f118, %f111, 0f3DF6384F;
	mul.rn.f32 	%f120, %f119, %f111;
	fma.rn.f32 	%f121, %f110, 0f3FB8AA3B, %f105;
	sub.f32 	%f122, %f105, %f121;
	fma.rn.f32 	%f123, %f110, 0f3FB8AA3B, %f122;
	fma.rn.f32 	%f124, %f116, 0f3FB8AA3B, %f123;
	fma.rn.f32 	%f125, %f110, 0f32A55E34, %f124;
	mul.f32 	%f126, %f120, 0f40400000;
	fma.rn.f32 	%f127, %f126, %f116, %f125;
	fma.rn.f32 	%f128, %f120, %f110, %f127;
	add.rn.f32 	%f129, %f121, %f128;
	neg.f32 	%f130, %f121;
	add.rn.f32 	%f131, %f129, %f130;
	neg.f32 	%f132, %f131;
	add.rn.f32 	%f133, %f128, %f132;
	mul.rn.f32 	%f134, %f129, %f20;
	neg.f32 	%f135, %f134;
	fma.rn.f32 	%f136, %f129, %f20, %f135;
	fma.rn.f32 	%f137, %f133, %f20, %f136;
	cvt.rni.f32.f32 	%f138, %f134;
	sub.f32 	%f139, %f134, %f138;
	add.f32 	%f140, %f139, %f137;
	fma.rn.f32 	%f141, %f140, 0f391FCB8E, 0f3AAF85ED;
	fma.rn.f32 	%f142, %f141, %f140, 0f3C1D9856;
	fma.rn.f32 	%f143, %f142, %f140, 0f3D6357BB;
	fma.rn.f32 	%f144, %f143, %f140, 0f3E75FDEC;
	fma.rn.f32 	%f145, %f144, %f140, 0f3F317218;
	fma.rn.f32 	%f146, %f145, %f140, 0f3F800000;
	cvt.rzi.s32.f32 	%r24, %f138;
	setp.gt.f32 	%p25, %f138, 0f00000000;
	selp.b32 	%r25, 0, -2097152000, %p25;
	add.s32 	%r26, %r25, 2130706432;
	mov.b32 	%f147, %r26;
	mul.f32 	%f148, %f146, %f147;
	shl.b32 	%r27, %r24, 23;
	sub.s32 	%r28, %r27, %r25;
	mov.b32 	%f149, %r28;
	mul.f32 	%f150, %f148, %f149;
	abs.f32 	%f151, %f134;
	setp.gt.f32 	%p26, %f151, 0f43180000;
	setp.lt.f32 	%p27, %f134, 0f00000000;
	selp.f32 	%f152, 0f00000000, 0f7F800000, %p27;
	selp.f32 	%f13, %f152, %f150, %p26;
	setp.eq.f32 	%p28, %f22, 0f3F800000;
	or.pred  	%p29, %p23, %p28;
	@%p29 bra 	$L__BB0_17;
	setp.num.f32 	%p30, %f12, %f12;
	abs.f32 	%f153, %f20;
	setp.num.f32 	%p31, %f153, %f153;
	and.pred  	%p32, %p30, %p31;
	@%p32 bra 	$L__BB0_12;
	add.rn.f32 	%f170, %f22, %f20;
	bra.uni 	$L__BB0_17;
$L__BB0_12:
	setp.neu.f32 	%p33, %f22, 0f00000000;
	setp.neu.f32 	%p34, %f12, 0f7F800000;
	and.pred  	%p35, %p33, %p34;
	@%p35 bra 	$L__BB0_14;
	setp.neu.f32 	%p42, %f3, 0f3F800000;
	add.f32 	%f158, %f22, %f22;
	mov.b32 	%r29, %f158;
	setp.lt.f32 	%p43, %f20, 0f00000000;
	xor.b32  	%r30, %r29, 2139095040;
	selp.b32 	%r31, %r30, %r29, %p43;
	and.b32  	%r32, %r31, 2147483647;
	selp.b32 	%r33, %r32, %r31, %p42;
	mov.b32 	%f170, %r33;
	bra.uni 	$L__BB0_17;
$L__BB0_14:
	setp.eq.f32 	%p36, %f22, 0fBF800000;
	setp.eq.f32 	%p37, %f153, 0f7F800000;
	and.pred  	%p38, %p36, %p37;
	@%p38 bra 	$L__BB0_17;
	setp.geu.f32 	%p39, %f22, 0f00000000;
	mov.f32 	%f170, %f13;
	@%p39 bra 	$L__BB0_17;
	setp.neu.f32 	%p40, %f3, 0f3F800000;
	neg.f32 	%f155, %f13;
	selp.f32 	%f156, %f13, %f155, %p40;
	cvt.rmi.f32.f32 	%f157, %f20;
	setp.neu.f32 	%p41, %f20, %f157;
	selp.f32 	%f170, 0f7FFFFFFF, %f156, %p41;
$L__BB0_17:
	mov.f32 	%f159, 0f3F800000;
	sub.f32 	%f160, %f159, %f170;
	div.rn.f32 	%f161, %f2, %f160;
	mul.f32 	%f162, %f19, %f11;
	sqrt.rn.f32 	%f163, %f161;
	add.f32 	%f164, %f23, %f163;
	div.rn.f32 	%f165, %f162, %f164;
	cvta.to.global.u64 	%rd12, %rd1;
	add.s64 	%rd14, %rd12, %rd8;
	ld.global.f32 	%f166, [%rd14];
	sub.f32 	%f167, %f166, %f165;
	st.global.f32 	[%rd14], %f167;
$L__BB0_18:
	ret;

}
	// .globl	_Z18adamWOptimizerStepPfS_S_PKfjfffffjj
.visible .entry _Z18adamWOptimizerStepPfS_S_PKfjfffffjj(
	.param .u64 .ptr .align 1 _Z18adamWOptimizerStepPfS_S_PKfjfffffjj_param_0,
	.param .u64 .ptr .align 1 _Z18adamWOptimizerStepPfS_S_PKfjfffffjj_param_1,
	.param .u64 .ptr .align 1 _Z18adamWOptimizerStepPfS_S_PKfjfffffjj_param_2,
	.param .u64 .ptr .align 1 _Z18adamWOptimizerStepPfS_S_PKfjfffffjj_param_3,
	.param .u32 _Z18adamWOptimizerStepPfS_S_PKfjfffffjj_param_4,
	.param .f32 _Z18adamWOptimizerStepPfS_S_PKfjfffffjj_param_5,
	.param .f32 _Z18adamWOptimizerStepPfS_S_PKfjfffffjj_param_6,
	.param .f32 _Z18adamWOptimizerStepPfS_S_PKfjfffffjj_param_7,
	.param .f32 _Z18adamWOptimizerStepPfS_S_PKfjfffffjj_param_8,
	.param .f32 _Z18adamWOptimizerStepPfS_S_PKfjfffffjj_param_9,
	.param .u32 _Z18adamWOptimizerStepPfS_S_PKfjfffffjj_param_10,
	.param .u32 _Z18adamWOptimizerStepPfS_S_PKfjfffffjj_param_11
)
{
	.reg .pred 	%p<40>;
	.reg .b32 	%r<30>;
	.reg .b32 	%f<171>;
	.reg .b64 	%rd<15>;

	ld.param.u64 	%rd1, [_Z18adamWOptimizerStepPfS_S_PKfjfffffjj_param_0];
	ld.param.u64 	%rd2, [_Z18adamWOptimizerStepPfS_S_PKfjfffffjj_param_1];
	ld.param.u64 	%rd3, [_Z18adamWOptimizerStepPfS_S_PKfjfffffjj_param_2];
	ld.param.u64 	%rd4, [_Z18adamWOptimizerStepPfS_S_PKfjfffffjj_param_3];
	ld.param.u32 	%r2, [_Z18adamWOptimizerStepPfS_S_PKfjfffffjj_param_4];
	ld.param.f32 	%f20, [_Z18adamWOptimizerStepPfS_S_PKfjfffffjj_param_5];
	ld.param.f32 	%f21, [_Z18adamWOptimizerStepPfS_S_PKfjfffffjj_param_6];
	ld.param.f32 	%f22, [_Z18adamWOptimizerStepPfS_S_PKfjfffffjj_param_7];
	ld.param.f32 	%f23, [_Z18adamWOptimizerStepPfS_S_PKfjfffffjj_param_8];
	ld.param.f32 	%f24, [_Z18adamWOptimizerStepPfS_S_PKfjfffffjj_param_9];
	ld.param.u32 	%r3, [_Z18adamWOptimizerStepPfS_S_PKfjfffffjj_param_10];
	ld.param.u32 	%r4, [_Z18adamWOptimizerStepPfS_S_PKfjfffffjj_param_11];
	mov.u32 	%r5, %ctaid.x;
	mov.u32 	%r6, %ntid.x;
	mov.u32 	%r7, %tid.x;
	mad.lo.s32 	%r1, %r5, %r6, %r7;
	setp.ge.u32 	%p1, %r1, %r4;
	mov.f32 	%f169, 0f3F800000;
	@%p1 bra 	$L__BB1_18;
	cvta.to.global.u64 	%rd5, %rd4;
	cvta.to.global.u64 	%rd6, %rd2;
	cvta.to.global.u64 	%rd7, %rd3;
	mul.wide.u32 	%rd8, %r1, 4;
	add.s64 	%rd9, %rd5, %rd8;
	ld.global.nc.f32 	%f26, [%rd9];
	cvt.rn.f32.u32 	%f27, %r3;
	div.rn.f32 	%f28, %f26, %f27;
	add.s64 	%rd10, %rd6, %rd8;
	ld.global.f32 	%f29, [%rd10];
	mov.f32 	%f25, 0f3F800000;
	sub.f32 	%f30, %f25, %f21;
	mul.f32 	%f31, %f30, %f28;
	fma.rn.f32 	%f1, %f21, %f29, %f31;
	st.global.f32 	[%rd10], %f1;
	mul.f32 	%f32, %f28, %f28;
	add.s64 	%rd11, %rd7, %rd8;
	ld.global.f32 	%f33, [%rd11];
	mul.f32 	%f34, %f22, %f33;
	sub.f32 	%f35, %f25, %f22;
	fma.rn.f32 	%f2, %f35, %f32, %f34;
	st.global.f32 	[%rd11], %f2;
	cvt.rn.f32.u32 	%f3, %r2;
	mul.f32 	%f36, %f3, 0f3F000000;
	cvt.rzi.f32.f32 	%f37, %f36;
	add.f32 	%f38, %f37, %f37;
	sub.f32 	%f39, %f3, %f38;
	abs.f32 	%f4, %f39;
	abs.f32 	%f5, %f21;
	setp.lt.f32 	%p2, %f5, 0f00800000;
	mul.f32 	%f40, %f5, 0f4B800000;
	selp.f32 	%f41, %f40, %f5, %p2;
	selp.f32 	%f42, 0fC1C00000, 0f00000000, %p2;
	mov.b32 	%r8, %f41;
	add.s32 	%r9, %r8, -1060439283;
	and.b32  	%r10, %r9, -8388608;
	sub.s32 	%r11, %r8, %r10;
	mov.b32 	%f43, %r11;
	cvt.rn.f32.s32 	%f44, %r10;
	fma.rn.f32 	%f45, %f44, 0f34000000, %f42;
	add.f32 	%f46, %f43, 0fBF800000;
	add.f32 	%f47, %f43, 0f3F800000;
	rcp.approx.ftz.f32 	%f48, %f47;
	add.f32 	%f49, %f46, %f46;
	mul.f32 	%f50, %f49, %f48;
	mul.f32 	%f51, %f50, %f50;
	sub.f32 	%f52, %f46, %f50;
	add.f32 	%f53, %f52, %f52;
	neg.f32 	%f54, %f50;
	fma.rn.f32 	%f55, %f54, %f46, %f53;
	mul.rn.f32 	%f56, %f48, %f55;
	fma.rn.f32 	%f57, %f51, 0f3A2C32E4, 0f3B52E7DB;
	fma.rn.f32 	%f58, %f57, %f51, 0f3C93BB73;
	fma.rn.f32 	%f59, %f58, %f51, 0f3DF6384F;
	mul.rn.f32 	%f60, %f59, %f51;
	fma.rn.f32 	%f61, %f50, 0f3FB8AA3B, %f45;
	sub.f32 	%f62, %f45, %f61;
	fma.rn.f32 	%f63, %f50, 0f3FB8AA3B, %f62;
	fma.rn.f32 	%f64, %f56, 0f3FB8AA3B, %f63;
	fma.rn.f32 	%f65, %f50, 0f32A55E34, %f64;
	mul.f32 	%f66, %f60, 0f40400000;
	fma.rn.f32 	%f67, %f66, %f56, %f65;
	fma.rn.f32 	%f68, %f60, %f50, %f67;
	add.rn.f32 	%f69, %f61, %f68;
	neg.f32 	%f70, %f61;
	add.rn.f32 	%f71, %f69, %f70;
	neg.f32 	%f72, %f71;
	add.rn.f32 	%f73, %f68, %f72;
	mul.rn.f32 	%f74, %f69, %f3;
	neg.f32 	%f75, %f74;
	fma.rn.f32 	%f76, %f69, %f3, %f75;
	fma.rn.f32 	%f77, %f73, %f3, %f76;
	cvt.rni.f32.f32 	%f78, %f74;
	sub.f32 	%f79, %f74, %f78;
	add.f32 	%f80, %f79, %f77;
	fma.rn.f32 	%f81, %f80, 0f391FCB8E, 0f3AAF85ED;
	fma.rn.f32 	%f82, %f81, %f80, 0f3C1D9856;
	fma.rn.f32 	%f83, %f82, %f80, 0f3D6357BB;
	fma.rn.f32 	%f84, %f83, %f80, 0f3E75FDEC;
	fma.rn.f32 	%f85, %f84, %f80, 0f3F317218;
	fma.rn.f32 	%f86, %f85, %f80, 0f3F800000;
	cvt.rzi.s32.f32 	%r12, %f78;
	setp.gt.f32 	%p3, %f78, 0f00000000;
	selp.b32 	%r13, 0, -2097152000, %p3;
	add.s32 	%r14, %r13, 2130706432;
	mov.b32 	%f87, %r14;
	mul.f32 	%f88, %f86, %f87;
	shl.b32 	%r15, %r12, 23;
	sub.s32 	%r16, %r15, %r13;
	mov.b32 	%f89, %r16;
	mul.f32 	%f90, %f88, %f89;
	abs.f32 	%f91, %f74;
	setp.gt.f32 	%p4, %f91, 0f43180000;
	setp.lt.f32 	%p5, %f74, 0f00000000;
	selp.f32 	%f92, 0f00000000, 0f7F800000, %p5;
	selp.f32 	%f6, %f92, %f90, %p4;
	setp.eq.f32 	%p6, %f21, 0f3F800000;
	setp.eq.s32 	%p7, %r2, 0;
	or.pred  	%p8, %p7, %p6;
	@%p8 bra 	$L__BB1_9;
	setp.num.f32 	%p9, %f5, %f5;
	abs.f32 	%f93, %f3;
	setp.num.f32 	%p10, %f93, %f93;
	and.pred  	%p11, %p9, %p10;
	@%p11 bra 	$L__BB1_4;
	add.rn.f32 	%f169, %f21, %f3;
	bra.uni 	$L__BB1_9;
$L__BB1_4:
	setp.neu.f32 	%p12, %f21, 0f00000000;
	setp.neu.f32 	%p13, %f5, 0f7F800000;
	and.pred  	%p14, %p12, %p13;
	@%p14 bra 	$L__BB1_6;
	setp.neu.f32 	%p20, %f4, 0f3F800000;
	add.f32 	%f96, %f21, %f21;
	mov.b32 	%r17, %f96;
	and.b32  	%r18, %r17, 2147483647;
	mov.b32 	%f97, %r18;
	selp.f32 	%f169, %f97, %f96, %p20;
	bra.uni 	$L__BB1_9;
$L__BB1_6:
	setp.eq.f32 	%p15, %f21, 0fBF800000;
	setp.eq.f32 	%p16, %f93, 0f7F800000;
	and.pred  	%p17, %p15, %p16;
	@%p17 bra 	$L__BB1_9;
	setp.geu.f32 	%p18, %f21, 0f00000000;
	mov.f32 	%f169, %f6;
	@%p18 bra 	$L__BB1_9;
	setp.neu.f32 	%p19, %f4, 0f3F800000;
	neg.f32 	%f95, %f6;
	selp.f32 	%f169, %f6, %f95, %p19;
$L__BB1_9:
	setp.eq.s32 	%p21, %r2, 0;
	mov.f32 	%f170, 0f3F800000;
	sub.f32 	%f99, %f170, %f169;
	div.rn.f32 	%f12, %f1, %f99;
	abs.f32 	%f13, %f22;
	setp.lt.f32 	%p22, %f13, 0f00800000;
	mul.f32 	%f100, %f13, 0f4B800000;
	selp.f32 	%f101, %f100, %f13, %p22;
	selp.f32 	%f102, 0fC1C00000, 0f00000000, %p22;
	mov.b32 	%r19, %f101;
	add.s32 	%r20, %r19, -1060439283;
	and.b32  	%r21, %r20, -8388608;
	sub.s32 	%r22, %r19, %r21;
	mov.b32 	%f103, %r22;
	cvt.rn.f32.s32 	%f104, %r21;
	fma.rn.f32 	%f105, %f104, 0f34000000, %f102;
	add.f32 	%f106, %f103, 0fBF800000;
	add.f32 	%f107, %f103, 0f3F800000;
	rcp.approx.ftz.f32 	%f108, %f107;
	add.f32 	%f109, %f106, %f106;
	mul.f32 	%f110, %f109, %f108;
	mul.f32 	%f111, %f110, %f110;
	sub.f32 	%f112, %f106, %f110;
	add.f32 	%f113, %f112, %f112;
	neg.f32 	%f114, %f110;
	fma.rn.f32 	%f115, %f114, %f106, %f113;
	mul.rn.f32 	%f116, %f108, %f115;
	fma.rn.f32 	%f117, %f111, 0f3A2C32E4, 0f3B52E7DB;
	fma.rn.f32 	%f118, %f117, %f111, 0f3C93BB73;
	fma.rn.f32 	%f119, %f118, %f111, 0f3DF6384F;
	mul.rn.f32 	%f120, %f119, %f111;
	fma.rn.f32 	%f121, %f110, 0f3FB8AA3B, %f105;
	sub.f32 	%f122, %f105, %f121;
	fma.rn.f32 	%f123, %f110, 0f3FB8AA3B, %f122;
	fma.rn.f32 	%f124, %f116, 0f3FB8AA3B, %f123;
	fma.rn.f32 	%f125, %f110, 0f32A55E34, %f124;
	mul.f32 	%f126, %f120, 0f40400000;
	fma.rn.f32 	%f127, %f126, %f116, %f125;
	fma.rn.f32 	%f128, %f120, %f110, %f127;
	add.rn.f32 	%f129, %f121, %f128;
	neg.f32 	%f130, %f121;
	add.rn.f32 	%f131, %f129, %f130;
	neg.f32 	%f132, %f131;
	add.rn.f32 	%f133, %f128, %f132;
	mul.rn.f32 	%f134, %f129, %f3;
	neg.f32 	%f135, %f134;
	fma.rn.f32 	%f136, %f129, %f3, %f135;
	fma.rn.f32 	%f137, %f133, %f3, %f136;
	cvt.rni.f32.f32 	%f138, %f134;
	sub.f32 	%f139, %f134, %f138;
	add.f32 	%f140, %f139, %f137;
	fma.rn.f32 	%f141, %f140, 0f391FCB8E, 0f3AAF85ED;
	fma.rn.f32 	%f142, %f141, %f140, 0f3C1D9856;
	fma.rn.f32 	%f143, %f142, %f140, 0f3D6357BB;
	fma.rn.f32 	%f144, %f143, %f140, 0f3E75FDEC;
	fma.rn.f32 	%f145, %f144, %f140, 0f3F317218;
	fma.rn.f32 	%f146, %f145, %f140, 0f3F800000;
	cvt.rzi.s32.f32 	%r23, %f138;
	setp.gt.f32 	%p23, %f138, 0f00000000;
	selp.b32 	%r24, 0, -2097152000, %p23;
	add.s32 	%r25, %r24, 2130706432;
	mov.b32 	%f147, %r25;
	mul.f32 	%f148, %f146, %f147;
	shl.b32 	%r26, %r23, 23;
	sub.s32 	%r27, %r26, %r24;
	mov.b32 	%f149, %r27;
	mul.f32 	%f150, %f148, %f149;
	abs.f32 	%f151, %f134;
	setp.gt.f32 	%p24, %f151, 0f43180000;
	setp.lt.f32 	%p25, %f134, 0f00000000;
	selp.f32 	%f152, 0f00000000, 0f7F800000, %p25;
	selp.f32 	%f14, %f152, %f150, %p24;
	setp.eq.f32 	%p26, %f22, 0f3F800000;
	or.pred  	%p27, %p21, %p26;
	@%p27 bra 	$L__BB1_17;
	setp.num.f32 	%p28, %f13, %f13;
	abs.f32 	%f153, %f3;
	setp.num.f32 	%p29, %f153, %f153;
	and.pred  	%p30, %p28, %p29;
	@%p30 bra 	$L__BB1_12;
	add.rn.f32 	%f170, %f22, %f3;
	bra.uni 	$L__BB1_17;
$L__BB1_12:
	setp.neu.f32 	%p31, %f22, 0f00000000;
	setp.neu.f32 	%p32, %f13, 0f7F800000;
	and.pred  	%p33, %p31, %p32;
	@%p33 bra 	$L__BB1_14;
	setp.neu.f32 	%p39, %f4, 0f3F800000;
	add.f32 	%f156, %f22, %f22;
	mov.b32 	%r28, %f156;
	and.b32  	%r29, %r28, 2147483647;
	mov.b32 	%f157, %r29;
	selp.f32 	%f170, %f157, %f156, %p39;
	bra.uni 	$L__BB1_17;
$L__BB1_14:
	setp.eq.f32 	%p34, %f22, 0fBF800000;
	setp.eq.f32 	%p35, %f153, 0f7F800000;
	and.pred  	%p36, %p34, %p35;
	@%p36 bra 	$L__BB1_17;
	setp.geu.f32 	%p37, %f22, 0f00000000;
	mov.f32 	%f170, %f14;
	@%p37 bra 	$L__BB1_17;
	setp.neu.f32 	%p38, %f4, 0f3F800000;
	neg.f32 	%f155, %f14;
	selp.f32 	%f170, %f14, %f155, %p38;
$L__BB1_17:
	mov.f32 	%f158, 0f3F800000;
	sub.f32 	%f159, %f158, %f170;
	div.rn.f32 	%f160, %f2, %f159;
	cvta.to.global.u64 	%rd12, %rd1;
	add.s64 	%rd14, %rd12, %rd8;
	ld.global.f32 	%f161, [%rd14];
	sqrt.rn.f32 	%f162, %f160;
	add.f32 	%f163, %f24, %f162;
	div.rn.f32 	%f164, %f12, %f163;
	fma.rn.f32 	%f165, %f23, %f161, %f164;
	mul.f32 	%f166, %f20, %f165;
	sub.f32 	%f167, %f161, %f166;
	st.global.f32 	[%rd14], %f167;
$L__BB1_18:
	ret;

}


// ===== COMPILED SASS (sm_100) =====

	.target	sm_100

	.elftype	@"ET_EXEC"


//--------------------- .note.nv.tkinfo           --------------------------
	.section	.note.nv.tkinfo,"",@"SHT_NOTE"
	.sectionflags	@"SHF_NOTE_NV_TKINFO"
	.tkinfo
        /*0018*/ 	.word	0x00000002
        /*0030*/ 	.string	""
        /*0030*/ 	.string	"ptxas"
        /*0030*/ 	.string	"Cuda compilation tools, release 13.0, V13.0.88"
        /*0030*/ 	.string	"Build cuda_13.0.r13.0/compiler.36424714_0"
        /*0030*/ 	.string	"-arch sm_100 -m 64 "



//--------------------- .note.nv.cuinfo           --------------------------
	.section	.note.nv.cuinfo,"",@"SHT_NOTE"
	.sectionflags	@"SHF_NOTE_NV_CUINFO"
        /*0018*/ 	.short	0x0002
        /*001a*/ 	.short	0x0064
        /*001c*/ 	.short	0x0082
	.zero		2


//--------------------- .nv.info                  --------------------------
	.section	.nv.info,"",@"SHT_CUDA_INFO"
	.align	4


	//----- nvinfo : EIATTR_REGCOUNT
	.align		4
        /*0000*/ 	.byte	0x04, 0x2f
        /*0002*/ 	.short	(.L_1 - .L_0)
	.align		4
.L_0:
        /*0004*/ 	.word	index@(_Z17adamOptimizerStepPfS_S_PKfffffffj)
        /*0008*/ 	.word	0x00000015


	//----- nvinfo : EIATTR_FRAME_SIZE
	.align		4
.L_1:
        /*000c*/ 	.byte	0x04, 0x11
        /*000e*/ 	.short	(.L_3 - .L_2)
	.align		4
.L_2:
        /*0010*/ 	.word	index@($__internal_3_$__cuda_sm3x_div_rn_noftz_f32_slowpath)
        /*0014*/ 	.word	0x00000000


	//----- nvinfo : EIATTR_FRAME_SIZE
	.align		4
.L_3:
        /*0018*/ 	.byte	0x04, 0x11
        /*001a*/ 	.short	(.L_5 - .L_4)
	.align		4
.L_4:
        /*001c*/ 	.word	index@($__internal_2_$__cuda_sm20_sqrt_rn_f32_slowpath)
        /*0020*/ 	.word	0x00000000


	//----- nvinfo : EIATTR_FRAME_SIZE
	.align		4
.L_5:
        /*0024*/ 	.byte	0x04, 0x11
        /*0026*/ 	.short	(.L_7 - .L_6)
	.align		4
.L_6:
        /*0028*/ 	.word	index@(_Z17adamOptimizerStepPfS_S_PKfffffffj)
        /*002c*/ 	.word	0x00000000


	//----- nvinfo : EIATTR_REGCOUNT
	.align		4
.L_7:
        /*0030*/ 	.byte	0x04, 0x2f
        /*0032*/ 	.short	(.L_9 - .L_8)
	.align		4
.L_8:
        /*0034*/ 	.word	index@(_Z18adamWOptimizerStepPfS_S_PKfjfffffjj)
        /*0038*/ 	.word	0x00000015


	//----- nvinfo : EIATTR_FRAME_SIZE
	.align		4
.L_9:
        /*003c*/ 	.byte	0x04, 0x11
        /*003e*/ 	.short	(.L_11 - .L_10)
	.align		4
.L_10:
        /*0040*/ 	.word	index@($__internal_1_$__cuda_sm3x_div_rn_noftz_f32_slowpath)
        /*0044*/ 	.word	0x00000000


	//----- nvinfo : EIATTR_FRAME_SIZE
	.align		4
.L_11:
        /*0048*/ 	.byte	0x04, 0x11
        /*004a*/ 	.short	(.L_13 - .L_12)
	.align		4
.L_12:
        /*004c*/ 	.word	index@($__internal_0_$__cuda_sm20_sqrt_rn_f32_slowpath)
        /*0050*/ 	.word	0x00000000


	//----- nvinfo : EIATTR_FRAME_SIZE
	.align		4
.L_13:
        /*0054*/ 	.byte	0x04, 0x11
        /*0056*/ 	.short	(.L_15 - .L_14)
	.align		4
.L_14:
        /*0058*/ 	.word	index@(_Z18adamWOptimizerStepPfS_S_PKfjfffffjj)
        /*005c*/ 	.word	0x00000000


	//----- nvinfo : EIATTR_MIN_STACK_SIZE
	.align		4
.L_15:
        /*0060*/ 	.byte	0x04, 0x12
        /*0062*/ 	.short	(.L_17 - .L_16)
	.align		4
.L_16:
        /*0064*/ 	.word	index@(_Z18adamWOptimizerStepPfS_S_PKfjfffffjj)
        /*0068*/ 	.word	0x00000000


	//----- nvinfo : EIATTR_MIN_STACK_SIZE
	.align		4
.L_17:
        /*006c*/ 	.byte	0x04, 0x12
        /*006e*/ 	.short	(.L_19 - .L_18)
	.align		4
.L_18:
        /*0070*/ 	.word	index@(_Z17adamOptimizerStepPfS_S_PKfffffffj)
        /*0074*/ 	.word	0x00000000
.L_19:


//--------------------- .nv.compat                --------------------------
	.section	.nv.compat,"",@"SHT_CUDA_COMPAT_INFO"
	.align	4
        /*0000*/ 	.byte	0x02, 0x09, 0x00, 0x00, 0x02, 0x02, 0x01, 0x00, 0x02, 0x05, 0x05, 0x00, 0x03, 0x07, 0x01, 0x01
        /*0010*/ 	.byte	0x02, 0x03, 0x00, 0x00, 0x02, 0x06, 0x01, 0x00, 0x04, 0x0b, 0x08, 0x00, 0x01, 0x00, 0x00, 0x00
        /*0020*/ 	.byte	0x00, 0x00, 0x00, 0x00


//--------------------- .nv.info._Z18adamWOptimizerStepPfS_S_PKfjfffffjj --------------------------
	.section	.nv.info._Z18adamWOptimizerStepPfS_S_PKfjfffffjj,"",@"SHT_CUDA_INFO"
	.sectionflags	@""
	.align	4


	//----- nvinfo : EIATTR_CUDA_API_VERSION
	.align		4
        /*0000*/ 	.byte	0x04, 0x37
        /*0002*/ 	.short	(.L_21 - .L_20)
.L_20:
        /*0004*/ 	.word	0x00000082


	//----- nvinfo : EIATTR_KPARAM_INFO
	.align		4
.L_21:
        /*0008*/ 	.byte	0x04, 0x17
        /*000a*/ 	.short	(.L_23 - .L_22)
.L_22:
        /*000c*/ 	.word	0x00000000
        /*0010*/ 	.short	0x000b
        /*0012*/ 	.short	0x003c
        /*0014*/ 	.byte	0x00, 0xf0, 0x11, 0x00


	//----- nvinfo : EIATTR_KPARAM_INFO
	.align		4
.L_23:
        /*0018*/ 	.byte	0x04, 0x17
        /*001a*/ 	.short	(.L_25 - .L_24)
.L_24:
        /*001c*/ 	.word	0x00000000
        /*0020*/ 	.short	0x000a
        /*0022*/ 	.short	0x0038
        /*0024*/ 	.byte	0x00, 0xf0, 0x11, 0x00


	//----- nvinfo : EIATTR_KPARAM_INFO
	.align		4
.L_25:
        /*0028*/ 	.byte	0x04, 0x17
        /*002a*/ 	.short	(.L_27 - .L_26)
.L_26:
        /*002c*/ 	.word	0x00000000
        /*0030*/ 	.short	0x0009
        /*0032*/ 	.short	0x0034
        /*0034*/ 	.byte	0x00, 0xf0, 0x11, 0x00


	//----- nvinfo : EIATTR_KPARAM_INFO
	.align		4
.L_27:
        /*0038*/ 	.byte	0x04, 0x17
        /*003a*/ 	.short	(.L_29 - .L_28)
.L_28:
        /*003c*/ 	.word	0x00000000
        /*0040*/ 	.short	0x0008
        /*0042*/ 	.short	0x0030
        /*0044*/ 	.byte	0x00, 0xf0, 0x11, 0x00


	//----- nvinfo : EIATTR_KPARAM_INFO
	.align		4
.L_29:
        /*0048*/ 	.byte	0x04, 0x17
        /*004a*/ 	.short	(.L_31 - .L_30)
.L_30:
        /*004c*/ 	.word	0x00000000
        /*0050*/ 	.short	0x0007
        /*0052*/ 	.short	0x002c
        /*0054*/ 	.byte	0x00, 0xf0, 0x11, 0x00


	//----- nvinfo : EIATTR_KPARAM_INFO
	.align		4
.L_31:
        /*0058*/ 	.byte	0x04, 0x17
        /*005a*/ 	.short	(.L_33 - .L_32)
.L_32:
        /*005c*/ 	.word	0x00000000
        /*0060*/ 	.short	0x0006
        /*0062*/ 	.short	0x0028
        /*0064*/ 	.byte	0x00, 0xf0, 0x11, 0x00


	//----- nvinfo : EIATTR_KPARAM_INFO
	.align		4
.L_33:
        /*0068*/ 	.byte	0x04, 0x17
        /*006a*/ 	.short	(.L_35 - .L_34)
.L_34:
        /*006c*/ 	.word	0x00000000
        /*0070*/ 	.short	0x0005
        /*0072*/ 	.short	0x0024
        /*0074*/ 	.byte	0x00, 0xf0, 0x11, 0x00


	//----- nvinfo : EIATTR_KPARAM_INFO
	.align		4
.L_35:
        /*0078*/ 	.byte	0x04, 0x17
        /*007a*/ 	.short	(.L_37 - .L_36)
.L_36:
        /*007c*/ 	.word	0x00000000
        /*0080*/ 	.short	0x0004
        /*0082*/ 	.short	0x0020
        /*0084*/ 	.byte	0x00, 0xf0, 0x11, 0x00


	//----- nvinfo : EIATTR_KPARAM_INFO
	.align		4
.L_37:
        /*0088*/ 	.byte	0x04, 0x17
        /*008a*/ 	.short	(.L_39 - .L_38)
.L_38:
        /*008c*/ 	.word	0x00000000
        /*0090*/ 	.short	0x0003
        /*0092*/ 	.short	0x0018
        /*0094*/ 	.byte	0x00, 0xf5, 0x21, 0x00


	//----- nvinfo : EIATTR_KPARAM_INFO
	.align		4
.L_39:
        /*0098*/ 	.byte	0x04, 0x17
        /*009a*/ 	.short	(.L_41 - .L_40)
.L_40:
        /*009c*/ 	.word	0x00000000
        /*00a0*/ 	.short	0x0002
        /*00a2*/ 	.short	0x0010
        /*00a4*/ 	.byte	0x00, 0xf5, 0x21, 0x00


	//----- nvinfo : EIATTR_KPARAM_INFO
	.align		4
.L_41:
        /*00a8*/ 	.byte	0x04, 0x17
        /*00aa*/ 	.short	(.L_43 - .L_42)
.L_42:
        /*00ac*/ 	.word	0x00000000
        /*00b0*/ 	.short	0x0001
        /*00b2*/ 	.short	0x0008
        /*00b4*/ 	.byte	0x00, 0xf5, 0x21, 0x00


	//----- nvinfo : EIATTR_KPARAM_INFO
	.align		4
.L_43:
        /*00b8*/ 	.byte	0x04, 0x17
        /*00ba*/ 	.short	(.L_45 - .L_44)
.L_44:
        /*00bc*/ 	.word	0x00000000
        /*00c0*/ 	.short	0x0000
        /*00c2*/ 	.short	0x0000
        /*00c4*/ 	.byte	0x00, 0xf5, 0x21, 0x00


	//----- nvinfo : EIATTR_SPARSE_MMA_MASK
	.align		4
.L_45:
        /*00c8*/ 	.byte	0x03, 0x50
        /*00ca*/ 	.short	0x0000


	//----- nvinfo : EIATTR_MAXREG_COUNT
	.align		4
        /*00cc*/ 	.byte	0x03, 0x1b
        /*00ce*/ 	.short	0x00ff


	//----- nvinfo : EIATTR_MERCURY_ISA_VERSION
	.align		4
        /*00d0*/ 	.byte	0x03, 0x5f
        /*00d2*/ 	.short	0x0101


	//----- nvinfo : EIATTR_VRC_CTA_INIT_COUNT
	.align		4
        /*00d4*/ 	.byte	0x02, 0x4a
	.zero		1
	.zero		1


	//----- nvinfo : EIATTR_EXIT_INSTR_OFFSETS
	.align		4
        /*00d8*/ 	.byte	0x04, 0x1c
        /*00da*/ 	.short	(.L_47 - .L_46)


	//   ....[0]....
.L_46:
        /*00dc*/ 	.word	0x00000070


	//   ....[1]....
        /*00e0*/ 	.word	0x00001180


	//----- nvinfo : EIATTR_CRS_STACK_SIZE
	.align		4
.L_47:
        /*00e4*/ 	.byte	0x04, 0x1e
        /*00e6*/ 	.short	(.L_49 - .L_48)
.L_48:
        /*00e8*/ 	.word	0x00000000


	//----- nvinfo : EIATTR_CBANK_PARAM_SIZE
	.align		4
.L_49:
        /*00ec*/ 	.byte	0x03, 0x19
        /*00ee*/ 	.short	0x0040


	//----- nvinfo : EIATTR_PARAM_CBANK
	.align		4
        /*00f0*/ 	.byte	0x04, 0x0a
        /*00f2*/ 	.short	(.L_51 - .L_50)
	.align		4
.L_50:
        /*00f4*/ 	.word	index@(.nv.constant0._Z18adamWOptimizerStepPfS_S_PKfjfffffjj)
        /*00f8*/ 	.short	0x0380
        /*00fa*/ 	.short	0x0040


	//----- nvinfo : EIATTR_SW_WAR
	.align		4
.L_51:
        /*00fc*/ 	.byte	0x04, 0x36
        /*00fe*/ 	.short	(.L_53 - .L_52)
.L_52:
        /*0100*/ 	.word	0x00000008
.L_53:


//--------------------- .nv.info._Z17adamOptimizerStepPfS_S_PKfffffffj --------------------------
	.section	.nv.info._Z17adamOptimizerStepPfS_S_PKfffffffj,"",@"SHT_CUDA_INFO"
	.sectionflags	@""
	.align	4


	//----- nvinfo : EIATTR_CUDA_API_VERSION
	.align		4
        /*0000*/ 	.byte	0x04, 0x37
        /*0002*/ 	.short	(.L_55 - .L_54)
.L_54:
        /*0004*/ 	.word	0x00000082


	//----- nvinfo : EIATTR_KPARAM_INFO
	.align		4
.L_55:
        /*0008*/ 	.byte	0x04, 0x17
        /*000a*/ 	.short	(.L_57 - .L_56)
.L_56:
        /*000c*/ 	.word	0x00000000
        /*0010*/ 	.short	0x000a
        /*0012*/ 	.short	0x0038
        /*0014*/ 	.byte	0x00, 0xf0, 0x11, 0x00


	//----- nvinfo : EIATTR_KPARAM_INFO
	.align		4
.L_57:
        /*0018*/ 	.byte	0x04, 0x17
        /*001a*/ 	.short	(.L_59 - .L_58)
.L_58:
        /*001c*/ 	.word	0x00000000
        /*0020*/ 	.short	0x0009
        /*0022*/ 	.short	0x0034
        /*0024*/ 	.byte	0x00, 0xf0, 0x11, 0x00


	//----- nvinfo : EIATTR_KPARAM_INFO
	.align		4
.L_59:
        /*0028*/ 	.byte	0x04, 0x17
        /*002a*/ 	.short	(.L_61 - .L_60)
.L_60:
        /*002c*/ 	.word	0x00000000
        /*0030*/ 	.short	0x0008
        /*0032*/ 	.short	0x0030
        /*0034*/ 	.byte	0x00, 0xf0, 0x11, 0x00


	//----- nvinfo : EIATTR_KPARAM_INFO
	.align		4
.L_61:
        /*0038*/ 	.byte	0x04, 0x17
        /*003a*/ 	.short	(.L_63 - .L_62)
.L_62:
        /*003c*/ 	.word	0x00000000
        /*0040*/ 	.short	0x0007
        /*0042*/ 	.short	0x002c
        /*0044*/ 	.byte	0x00, 0xf0, 0x11, 0x00


	//----- nvinfo : EIATTR_KPARAM_INFO
	.align		4
.L_63:
        /*0048*/ 	.byte	0x04, 0x17
        /*004a*/ 	.short	(.L_65 - .L_64)
.L_64:
        /*004c*/ 	.word	0x00000000
        /*0050*/ 	.short	0x0006
        /*0052*/ 	.short	0x0028
        /*0054*/ 	.byte	0x00, 0xf0, 0x11, 0x00


	//----- nvinfo : EIATTR_KPARAM_INFO
	.align		4
.L_65:
        /*0058*/ 	.byte	0x04, 0x17
        /*005a*/ 	.short	(.L_67 - .L_66)
.L_66:
        /*005c*/ 	.word	0x00000000
        /*0060*/ 	.short	0x0005
        /*0062*/ 	.short	0x0024
        /*0064*/ 	.byte	0x00, 0xf0, 0x11, 0x00


	//----- nvinfo : EIATTR_KPARAM_INFO
	.align		4
.L_67:
        /*0068*/ 	.byte	0x04, 0x17
        /*006a*/ 	.short	(.L_69 - .L_68)
.L_68:
        /*006c*/ 	.word	0x00000000
        /*0070*/ 	.short	0x0004
        /*0072*/ 	.short	0x0020
        /*0074*/ 	.byte	0x00, 0xf0, 0x11, 0x00


	//----- nvinfo : EIATTR_KPARAM_INFO
	.align		4
.L_69:
        /*0078*/ 	.byte	0x04, 0x17
        /*007a*/ 	.short	(.L_71 - .L_70)
.L_70:
        /*007c*/ 	.word	0x00000000
        /*0080*/ 	.short	0x0003
        /*0082*/ 	.short	0x0018
        /*0084*/ 	.byte	0x00, 0xf5, 0x21, 0x00


	//----- nvinfo : EIATTR_KPARAM_INFO
	.align		4
.L_71:
        /*0088*/ 	.byte	0x04, 0x17
        /*008a*/ 	.short	(.L_73 - .L_72)
.L_72:
        /*008c*/ 	.word	0x00000000
        /*0090*/ 	.short	0x0002
        /*0092*/ 	.short	0x0010
        /*0094*/ 	.byte	0x00, 0xf5, 0x21, 0x00


	//----- nvinfo : EIATTR_KPARAM_INFO
	.align		4
.L_73:
        /*0098*/ 	.byte	0x04, 0x17
        /*009a*/ 	.short	(.L_75 - .L_74)
.L_74:
        /*009c*/ 	.word	0x00000000
        /*00a0*/ 	.short	0x0001
        /*00a2*/ 	.short	0x0008
        /*00a4*/ 	.byte	0x00, 0xf5, 0x21, 0x00


	//----- nvinfo : EIATTR_KPARAM_INFO
	.align		4
.L_75:
        /*00a8*/ 	.byte	0x04, 0x17
        /*00aa*/ 	.short	(.L_77 - .L_76)
.L_76:
        /*00ac*/ 	.word	0x00000000
        /*00b0*/ 	.short	0x0000
        /*00b2*/ 	.short	0x0000
        /*00b4*/ 	.byte	0x00, 0xf5, 0x21, 0x00


	//----- nvinfo : EIATTR_SPARSE_MMA_MASK
	.align		4
.L_77:
        /*00b8*/ 	.byte	0x03, 0x50
        /*00ba*/ 	.short	0x0000


	//----- nvinfo : EIATTR_MAXREG_COUNT
	.align		4
        /*00bc*/ 	.byte	0x03, 0x1b
        /*00be*/ 	.short	0x00ff


	//----- nvinfo : EIATTR_MERCURY_ISA_VERSION
	.align		4
        /*00c0*/ 	.byte	0x03, 0x5f
        /*00c2*/ 	.short	0x0101


	//----- nvinfo : EIATTR_VRC_CTA_INIT_COUNT
	.align		4
        /*00c4*/ 	.byte	0x02, 0x4a
	.zero		1
	.zero		1


	//----- nvinfo : EIATTR_EXIT_INSTR_OFFSETS
	.align		4
        /*00c8*/ 	.byte	0x04, 0x1c
        /*00ca*/ 	.short	(.L_79 - .L_78)


	//   ....[0]....
.L_78:
        /*00cc*/ 	.word	0x00000070


	//   ....[1]....
        /*00d0*/ 	.word	0x00001200


	//----- nvinfo : EIATTR_CRS_STACK_SIZE
	.align		4
.L_79:
        /*00d4*/ 	.byte	0x04, 0x1e
        /*00d6*/ 	.short	(.L_81 - .L_80)
.L_80:
        /*00d8*/ 	.word	0x00000000


	//----- nvinfo : EIATTR_CBANK_PARAM_SIZE
	.align		4
.L_81:
        /*00dc*/ 	.byte	0x03, 0x19
        /*00de*/ 	.short	0x003c


	//----- nvinfo : EIATTR_PARAM_CBANK
	.align		4
        /*00e0*/ 	.byte	0x04, 0x0a
        /*00e2*/ 	.short	(.L_83 - .L_82)
	.align		4
.L_82:
        /*00e4*/ 	.word	index@(.nv.constant0._Z17adamOptimizerStepPfS_S_PKfffffffj)
        /*00e8*/ 	.short	0x0380
        /*00ea*/ 	.short	0x003c


	//----- nvinfo : EIATTR_SW_WAR
	.align		4
.L_83:
        /*00ec*/ 	.byte	0x04, 0x36
        /*00ee*/ 	.short	(.L_85 - .L_84)
.L_84:
        /*00f0*/ 	.word	0x00000008
.L_85:


//--------------------- .nv.callgraph             --------------------------
	.section	.nv.callgraph,"",@"SHT_CUDA_CALLGRAPH"
	.align	4
	.sectionentsize	8
	.align		4
        /*0000*/ 	.word	0x00000000
	.align		4
        /*0004*/ 	.word	0xffffffff
	.align		4
        /*0008*/ 	.word	0x00000000
	.align		4
        /*000c*/ 	.word	0xfffffffe
	.align		4
        /*0010*/ 	.word	0x00000000
	.align		4
        /*0014*/ 	.word	0xfffffffd
	.align		4
        /*0018*/ 	.word	0x00000000
	.align		4
        /*001c*/ 	.word	0xfffffffc


//--------------------- .text._Z18adamWOptimizerStepPfS_S_PKfjfffffjj --------------------------
	.section	.text._Z18adamWOptimizerStepPfS_S_PKfjfffffjj,"ax",@progbits
	.align	128
        .global         _Z18adamWOptimizerStepPfS_S_PKfjfffffjj
        .type           _Z18adamWOptimizerStepPfS_S_PKfjfffffjj,@function
        .size           _Z18adamWOptimizerStepPfS_S_PKfjfffffjj,(.L_x_55 - _Z18adamWOptimizerStepPfS_S_PKfjfffffjj)
        .other          _Z18adamWOptimizerStepPfS_S_PKfjfffffjj,@"STO_CUDA_ENTRY STV_DEFAULT"
_Z18adamWOptimizerStepPfS_S_PKfjfffffjj:
.text._Z18adamWOptimizerStepPfS_S_PKfjfffffjj:
[----:B------:R-:W-:Y:S01]  /*0000*/  LDC R1, c[0x0][0x37c] ;  /* 0x0000df00ff017b82 */ /* 0x000fe20000000800 */
[----:B------:R-:W0:Y:S07]  /*0010*/  S2R R3, SR_TID.X ;  /* 0x0000000000037919 */ /* 0x000e2e0000002100 */
[----:B------:R-:W0:Y:S01]  /*0020*/  S2UR UR4, SR_CTAID.X ;  /* 0x00000000000479c3 */ /* 0x000e220000002500 */
[----:B------:R-:W1:Y:S07]  /*0030*/  LDCU UR5, c[0x0][0x3bc] ;  /* 0x00007780ff0577ac */ /* 0x000e6e0008000800 */
[----:B------:R-:W0:Y:S02]  /*0040*/  LDC R4, c[0x0][0x360] ;  /* 0x0000d800ff047b82 */ /* 0x000e240000000800 */
[----:B0-----:R-:W-:-:S05]  /*0050*/  IMAD R4, R4, UR4, R3 ;  /* 0x0000000404047c24 */ /* 0x001fca000f8e0203 */
[----:B-1----:R-:W-:-:S13]  /*0060*/  ISETP.GE.U32.AND P0, PT, R4, UR5, PT ;  /* 0x0000000504007c0c */ /* 0x002fda000bf06070 */
[----:B------:R-:W-:Y:S05]  /*0070*/  @P0 EXIT ;  /* 0x000000000000094d */ /* 0x000fea0003800000 */
[----:B------:R-:W0:Y:S01]  /*0080*/  LDC.64 R6, c[0x0][0x398] ;  /* 0x0000e600ff067b82 */ /* 0x000e220000000a00 */
[----:B------:R-:W1:Y:S01]  /*0090*/  LDCU.64 UR4, c[0x0][0x358] ;  /* 0x00006b00ff0477ac */ /* 0x000e620008000a00 */
[----:B------:R-:W2:Y:S01]  /*00a0*/  LDCU UR6, c[0x0][0x3b8] ;  /* 0x00007700ff0677ac */ /* 0x000ea20008000800 */
[----:B0-----:R-:W-:-:S05]  /*00b0*/  IMAD.WIDE.U32 R6, R4, 0x4, R6 ;  /* 0x0000000404067825 */ /* 0x001fca00078e0006 */
[----:B-1----:R-:W3:Y:S01]  /*00c0*/  LDG.E.CONSTANT R0, desc[UR4][R6.64] ;  /* 0x0000000406007981 */ /* 0x002ee2000c1e9900 */
[----:B--2---:R-:W-:Y:S01]  /*00d0*/  I2FP.F32.U32 R3, UR6 ;  /* 0x0000000600037c45 */ /* 0x004fe20008201000 */
[----:B------:R-:W-:Y:S03]  /*00e0*/  BSSY.RECONVERGENT B0, `(.L_x_0) ;  /* 0x000000d000007945 */ /* 0x000fe60003800200 */
[----:B------:R-:W0:Y:S02]  /*00f0*/  MUFU.RCP R2, R3 ;  /* 0x0000000300027308 */ /* 0x000e240000001000 */
[----:B0-----:R-:W-:-:S04]  /*0100*/  FFMA R5, -R3, R2, 1 ;  /* 0x3f80000003057423 */ /* 0x001fc80000000102 */
[----:B------:R-:W-:Y:S01]  /*0110*/  FFMA R9, R2, R5, R2 ;  /* 0x0000000502097223 */ /* 0x000fe20000000002 */
[----:B------:R-:W-:Y:S01]  /*0120*/  HFMA2 R5, -RZ, RZ, 1.875, 0 ;  /* 0x3f800000ff057431 */ /* 0x000fe200000001ff */
[----:B---3--:R-:W0:Y:S02]  /*0130*/  FCHK P0, R0, R3 ;  /* 0x0000000300007302 */ /* 0x008e240000000000 */
[----:B------:R-:W-:-:S04]  /*0140*/  FFMA R2, R0, R9, RZ ;  /* 0x0000000900027223 */ /* 0x000fc800000000ff */
[----:B------:R-:W-:-:S04]  /*0150*/  FFMA R8, -R3, R2, R0 ;  /* 0x0000000203087223 */ /* 0x000fc80000000100 */
[----:B------:R-:W-:Y:S01]  /*0160*/  FFMA R2, R9, R8, R2 ;  /* 0x0000000809027223 */ /* 0x000fe20000000002 */
[----:B0-----:R-:W-:Y:S06]  /*0170*/  @!P0 BRA `(.L_x_1) ;  /* 0x00000000000c8947 */ /* 0x001fec0003800000 */
[----:B------:R-:W-:-:S07]  /*0180*/  MOV R8, 0x1a0 ;  /* 0x000001a000087802 */ /* 0x000fce0000000f00 */
[----:B------:R-:W-:Y:S05]  /*0190*/  CALL.REL.NOINC `($__internal_1_$__cuda_sm3x_div_rn_noftz_f32_slowpath) ;  /* 0x0000001000547944 */ /* 0x000fea0003c00000 */
[----:B------:R-:W-:-:S07]  /*01a0*/  MOV R2, R0 ;  /* 0x0000000000027202 */ /* 0x000fce0000000f00 */
.L_x_1:
[----:B------:R-:W-:Y:S05]  /*01b0*/  BSYNC.RECONVERGENT B0 ;  /* 0x0000000000007941 */ /* 0x000fea0003800200 */
.L_x_0:
[----:B------:R-:W0:Y:S08]  /*01c0*/  LDC.64 R12, c[0x0][0x388] ;  /* 0x0000e200ff0c7b82 */ /* 0x000e300000000a00 */
[----:B------:R-:W1:Y:S08]  /*01d0*/  LDC.64 R6, c[0x0][0x3a8] ;  /* 0x0000ea00ff067b82 */ /* 0x000e700000000a00 */
[----:B------:R-:W2:Y:S01]  /*01e0*/  LDC.64 R10, c[0x0][0x390] ;  /* 0x0000e400ff0a7b82 */ /* 0x000ea20000000a00 */
[----:B------:R-:W-:Y:S01]  /*01f0*/  HFMA2 R17, -RZ, RZ, 0.771484375, 0.21533203125 ;  /* 0x3a2c32e4ff117431 */ /* 0x000fe200000001ff */
[----:B------:R-:W3:Y:S01]  /*0200*/  LDCU UR6, c[0x0][0x3a0] ;  /* 0x00007400ff0677ac */ /* 0x000ee20008000800 */
[----:B0-----:R-:W-:-:S05]  /*0210*/  IMAD.WIDE.U32 R12, R4, 0x4, R12 ;  /* 0x00000004040c7825 */ /* 0x001fca00078e000c */
[----:B------:R-:W4:Y:S01]  /*0220*/  LDG.E R3, desc[UR4][R12.64] ;  /* 0x000000040c037981 */ /* 0x000f22000c1e1900 */
[----:B-1----:R-:W-:-:S04]  /*0230*/  FADD R9, -R6, 1 ;  /* 0x3f80000006097421 */ /* 0x002fc80000000100 */
[----:B------:R-:W-:Y:S01]  /*0240*/  FMUL R0, R9, R2 ;  /* 0x0000000209007220 */ /* 0x000fe20000400000 */
[----:B--2---:R-:W-:Y:S01]  /*0250*/  IMAD.WIDE.U32 R10, R4, 0x4, R10 ;  /* 0x00000004040a7825 */ /* 0x004fe200078e000a */
[----:B------:R-:W-:-:S03]  /*0260*/  FSETP.GEU.AND P0, PT, |R6|, 1.175494350822287508e-38, PT ;  /* 0x008000000600780b */ /* 0x000fc60003f0e200 */
[----:B----4-:R-:W-:-:S05]  /*0270*/  FFMA R0, R3, R6, R0 ;  /* 0x0000000603007223 */ /* 0x010fca0000000000 */
[----:B------:R0:W-:Y:S04]  /*0280*/  STG.E desc[UR4][R12.64], R0 ;  /* 0x000000000c007986 */ /* 0x0001e8000c101904 */
[----:B------:R-:W2:Y:S01]  /*0290*/  LDG.E R8, desc[UR4][R10.64] ;  /* 0x000000040a087981 */ /* 0x000ea2000c1e1900 */
[----:B------:R-:W-:Y:S01]  /*02a0*/  FMUL R3, |R6|, 16777216 ;  /* 0x4b80000006037820 */ /* 0x000fe20000400200 */
[----:B------:R-:W-:-:S04]  /*02b0*/  FMUL R2, R2, R2 ;  /* 0x0000000202027220 */ /* 0x000fc80000400000 */
[----:B------:R-:W-:-:S04]  /*02c0*/  FSEL R3, R3, |R6|, !P0 ;  /* 0x4000000603037208 */ /* 0x000fc80004000000 */
[----:B------:R-:W-:-:S04]  /*02d0*/  IADD3 R9, PT, PT, R3, -0x3f3504f3, RZ ;  /* 0xc0cafb0d03097810 */ /* 0x000fc80007ffe0ff */
[----:B------:R-:W-:-:S04]  /*02e0*/  LOP3.LUT R14, R9, 0xff800000, RZ, 0xc0, !PT ;  /* 0xff800000090e7812 */ /* 0x000fc800078ec0ff */
[-C--:B------:R-:W-:Y:S02]  /*02f0*/  IADD3 R3, PT, PT, R3, -R14.reuse, RZ ;  /* 0x8000000e03037210 */ /* 0x080fe40007ffe0ff */
[----:B------:R-:W-:-:S03]  /*0300*/  I2FP.F32.S32 R14, R14 ;  /* 0x0000000e000e7245 */ /* 0x000fc60000201400 */
[C---:B------:R-:W-:Y:S01]  /*0310*/  FADD R15, R3.reuse, 1 ;  /* 0x3f800000030f7421 */ /* 0x040fe20000000000 */
[----:B------:R-:W-:Y:S01]  /*0320*/  FADD R16, R3, -1 ;  /* 0xbf80000003107421 */ /* 0x000fe20000000000 */
[----:B------:R-:W-:-:S03]  /*0330*/  FSEL R3, RZ, -24, P0 ;  /* 0xc1c00000ff037808 */ /* 0x000fc60000000000 */
[----:B0-----:R-:W-:Y:S01]  /*0340*/  FADD R12, R16, R16 ;  /* 0x00000010100c7221 */ /* 0x001fe20000000000 */
[----:B------:R-:W0:Y:S01]  /*0350*/  MUFU.RCP R15, R15 ;  /* 0x0000000f000f7308 */ /* 0x000e220000001000 */
[----:B------:R-:W-:Y:S02]  /*0360*/  FFMA R14, R14, 1.1920928955078125e-07, R3 ;  /* 0x340000000e0e7823 */ /* 0x000fe40000000003 */
[----:B0-----:R-:W-:-:S04]  /*0370*/  FMUL R9, R15, R12 ;  /* 0x0000000c0f097220 */ /* 0x001fc80000400000 */
[----:B------:R-:W-:Y:S01]  /*0380*/  FADD R3, R16, -R9 ;  /* 0x8000000910037221 */ /* 0x000fe20000000000 */
[----:B------:R-:W-:-:S03]  /*0390*/  FMUL R12, R9, R9 ;  /* 0x00000009090c7220 */ /* 0x000fc60000400000 */
[----:B------:R-:W-:Y:S01]  /*03a0*/  FADD R13, R3, R3 ;  /* 0x00000003030d7221 */ /* 0x000fe20000000000 */
[----:B------:R-:W-:Y:S01]  /*03b0*/  FFMA R3, R9, 1.4426950216293334961, R14 ;  /* 0x3fb8aa3b09037823 */ /* 0x000fe2000000000e */
[----:B------:R-:W-:Y:S02]  /*03c0*/  FFMA R17, R12, R17, 0.0032181653659790754318 ;  /* 0x3b52e7db0c117423 */ /* 0x000fe40000000011 */
[----:B------:R-:W-:Y:S01]  /*03d0*/  FFMA R16, R16, -R9, R13 ;  /* 0x8000000910107223 */ /* 0x000fe2000000000d */
[----:B------:R-:W-:Y:S01]  /*03e0*/  FADD R14, R14, -R3 ;  /* 0x800000030e0e7221 */ /* 0x000fe20000000000 */
[C---:B------:R-:W-:Y:S02]  /*03f0*/  FFMA R17, R12.reuse, R17, 0.018033718690276145935 ;  /* 0x3c93bb730c117423 */ /* 0x040fe40000000011 */
[----:B------:R-:W-:Y:S01]  /*0400*/  FMUL R16, R15, R16 ;  /* 0x000000100f107220 */ /* 0x000fe20000400000 */
[----:B------:R-:W-:Y:S01]  /*0410*/  FFMA R13, R9, 1.4426950216293334961, R14 ;  /* 0x3fb8aa3b090d7823 */ /* 0x000fe2000000000e */
[----:B------:R-:W-:Y:S01]  /*0420*/  FFMA R17, R12, R17, 0.12022458761930465698 ;  /* 0x3df6384f0c117423 */ /* 0x000fe20000000011 */
[----:B------:R-:W-:-:S02]  /*0430*/  MOV R15, 0x391fcb8e ;  /* 0x391fcb8e000f7802 */ /* 0x000fc40000000f00 */
[----:B------:R-:W-:Y:S01]  /*0440*/  FFMA R14, R16, 1.4426950216293334961, R13 ;  /* 0x3fb8aa3b100e7823 */ /* 0x000fe2000000000d */
[----:B------:R-:W-:-:S03]  /*0450*/  FMUL R12, R12, R17 ;  /* 0x000000110c0c7220 */ /* 0x000fc60000400000 */
[----:B------:R-:W-:Y:S01]  /*0460*/  FFMA R13, R9, 1.9251366722983220825e-08, R14 ;  /* 0x32a55e34090d7823 */ /* 0x000fe2000000000e */
[----:B------:R-:W-:-:S04]  /*0470*/  FMUL R14, R12, 3 ;  /* 0x404000000c0e7820 */ /* 0x000fc80000400000 */
[----:B------:R-:W-:-:S04]  /*0480*/  FFMA R13, R16, R14, R13 ;  /* 0x0000000e100d7223 */ /* 0x000fc8000000000d */
[----:B------:R-:W-:Y:S01]  /*0490*/  FFMA R14, R9, R12, R13 ;  /* 0x0000000c090e7223 */ /* 0x000fe2000000000d */
[----:B---3--:R-:W-:-:S03]  /*04a0*/  I2FP.F32.U32 R9, UR6 ;  /* 0x0000000600097c45 */ /* 0x008fc60008201000 */
[----:B------:R-:W-:-:S04]  /*04b0*/  FADD R16, R3, R14 ;  /* 0x0000000e03107221 */ /* 0x000fc80000000000 */
[----:B------:R-:W-:Y:S01]  /*04c0*/  FMUL R12, R9, R16 ;  /* 0x00000010090c7220 */ /* 0x000fe20000400000 */
[----:B------:R-:W-:-:S03]  /*04d0*/  FADD R3, -R3, R16 ;  /* 0x0000001003037221 */ /* 0x000fc60000000100 */
[----:B------:R-:W0:Y:S01]  /*04e0*/  FRND R13, R12 ;  /* 0x0000000c000d7307 */ /* 0x000e220000201000 */
[----:B------:R-:W-:Y:S01]  /*04f0*/  FADD R14, R14, -R3 ;  /* 0x800000030e0e7221 */ /* 0x000fe20000000000 */
[C---:B------:R-:W-:Y:S01]  /*0500*/  FFMA R3, R9.reuse, R16, -R12 ;  /* 0x0000001009037223 */ /* 0x040fe2000000080c */
[C---:B------:R-:W-:Y:S02]  /*0510*/  FSETP.GT.AND P1, PT, |R12|.reuse, 152, PT ;  /* 0x431800000c00780b */ /* 0x040fe40003f24200 */
[C---:B------:R-:W-:Y:S01]  /*0520*/  FSETP.GEU.AND P2, PT, R12.reuse, RZ, PT ;  /* 0x000000ff0c00720b */ /* 0x040fe20003f4e000 */
[----:B------:R-:W-:Y:S02]  /*0530*/  FFMA R3, R9, R14, R3 ;  /* 0x0000000e09037223 */ /* 0x000fe40000000003 */
[----:B------:R-:W1:Y:S01]  /*0540*/  F2I.NTZ R16, R12 ;  /* 0x0000000c00107305 */ /* 0x000e620000203100 */
[----:B0-----:R-:W-:Y:S01]  /*0550*/  FADD R14, R12, -R13 ;  /* 0x8000000d0c0e7221 */ /* 0x001fe20000000000 */
[----:B------:R-:W-:-:S03]  /*0560*/  FSETP.GT.AND P0, PT, R13, RZ, PT ;  /* 0x000000ff0d00720b */ /* 0x000fc60003f04000 */
[----:B------:R-:W-:-:S04]  /*0570*/  FADD R14, R3, R14 ;  /* 0x0000000e030e7221 */ /* 0x000fc80000000000 */
[----:B------:R-:W-:-:S04]  /*0580*/  FFMA R3, R14, R15, 0.0013391353422775864601 ;  /* 0x3aaf85ed0e037423 */ /* 0x000fc8000000000f */
[----:B------:R-:W-:-:S04]  /*0590*/  FFMA R15, R14, R3, 0.0096188392490148544312 ;  /* 0x3c1d98560e0f7423 */ /* 0x000fc80000000003 */
[----:B------:R-:W-:-:S04]  /*05a0*/  FFMA R15, R14, R15, 0.055503588169813156128 ;  /* 0x3d6357bb0e0f7423 */ /* 0x000fc8000000000f */
[----:B------:R-:W-:-:S04]  /*05b0*/  FFMA R15, R14, R15, 0.24022644758224487305 ;  /* 0x3e75fdec0e0f7423 */ /* 0x000fc8000000000f */
[----:B------:R-:W-:-:S04]  /*05c0*/  FFMA R15, R14, R15, 0.69314718246459960938 ;  /* 0x3f3172180e0f7423 */ /* 0x000fc8000000000f */
[----:B------:R-:W-:Y:S01]  /*05d0*/  FFMA R15, R14, R15, 1 ;  /* 0x3f8000000e0f7423 */ /* 0x000fe2000000000f */
[----:B--2---:R-:W-:Y:S01]  /*05e0*/  FMUL R3, R8, R7 ;  /* 0x0000000708037220 */ /* 0x004fe20000400000 */
[----:B------:R-:W-:Y:S01]  /*05f0*/  FADD R7, -R7, 1 ;  /* 0x3f80000007077421 */ /* 0x000fe20000000100 */
[----:B------:R-:W-:-:S03]  /*0600*/  FMUL R8, R9, 0.5 ;  /* 0x3f00000009087820 */ /* 0x000fc60000400000 */
[----:B------:R-:W-:Y:S01]  /*0610*/  FFMA R2, R2, R7, R3 ;  /* 0x0000000702027223 */ /* 0x000fe20000000003 */
[----:B------:R-:W-:Y:S02]  /*0620*/  SEL R3, RZ, 0x83000000, P0 ;  /* 0x83000000ff037807 */ /* 0x000fe40000000000 */
[----:B------:R-:W0:Y:S01]  /*0630*/  FRND.TRUNC R8, R8 ;  /* 0x0000000800087307 */ /* 0x000e22000020d000 */
[----:B------:R-:W-:Y:S01]  /*0640*/  FSETP.NEU.AND P0, PT, R6, 1, PT ;  /* 0x3f8000000600780b */ /* 0x000fe20003f0d000 */
[----:B------:R2:W-:Y:S01]  /*0650*/  STG.E desc[UR4][R10.64], R2 ;  /* 0x000000020a007986 */ /* 0x0005e2000c101904 */
[----:B------:R-:W-:Y:S02]  /*0660*/  IADD3 R18, PT, PT, R3, 0x7f000000, RZ ;  /* 0x7f00000003127810 */ /* 0x000fe40007ffe0ff */
[----:B------:R-:W-:Y:S02]  /*0670*/  ISETP.EQ.OR P0, PT, RZ, UR6, !P0 ;  /* 0x00000006ff007c0c */ /* 0x000fe4000c702670 */
[----:B-1----:R-:W-:Y:S01]  /*0680*/  LEA R16, R16, -R3, 0x17 ;  /* 0x8000000310107211 */ /* 0x002fe200078eb8ff */
[----:B------:R-:W-:-:S04]  /*0690*/  FMUL R15, R15, R18 ;  /* 0x000000120f0f7220 */ /* 0x000fc80000400000 */
[----:B------:R-:W-:Y:S01]  /*06a0*/  FMUL R15, R15, R16 ;  /* 0x000000100f0f7220 */ /* 0x000fe20000400000 */
[----:B------:R-:W-:Y:S01]  /*06b0*/  @P1 FSEL R15, RZ, +INF , !P2 ;  /* 0x7f800000ff0f1808 */ /* 0x000fe20005000000 */
[----:B0-----:R-:W-:-:S04]  /*06c0*/  FADD R8, R8, R8 ;  /* 0x0000000808087221 */ /* 0x001fc80000000000 */
[----:B------:R-:W-:Y:S01]  /*06d0*/  FADD R7, R9, -R8 ;  /* 0x8000000809077221 */ /* 0x000fe20000000000 */
[----:B--2---:R-:W-:Y:S06]  /*06e0*/  @P0 BRA `(.L_x_2) ;  /* 0x0000000000480947 */ /* 0x004fec0003800000 */
[----:B------:R-:W-:-:S04]  /*06f0*/  FSETP.NAN.AND P0, PT, |R9|, |R9|, PT ;  /* 0x400000090900720b */ /* 0x000fc80003f08200 */
[----:B------:R-:W-:-:S13]  /*0700*/  FSETP.NUM.AND P0, PT, |R6|, |R6|, !P0 ;  /* 0x400000060600720b */ /* 0x000fda0004707200 */
[----:B------:R-:W-:Y:S01]  /*0710*/  @!P0 FADD R5, R9, R6 ;  /* 0x0000000609058221 */ /* 0x000fe20000000000 */
[----:B------:R-:W-:Y:S06]  /*0720*/  @!P0 BRA `(.L_x_2) ;  /* 0x0000000000388947 */ /* 0x000fec0003800000 */
[----:B------:R-:W-:-:S04]  /*0730*/  FSETP.NEU.AND P0, PT, |R6|, +INF , PT ;  /* 0x7f8000000600780b */ /* 0x000fc80003f0d200 */
[----:B------:R-:W-:-:S04]  /*0740*/  FSETP.NEU.AND P0, PT, R6, RZ, P0 ;  /* 0x000000ff0600720b */ /* 0x000fc8000070d000 */
[----:B------:R-:W-:-:S09]  /*0750*/  FSETP.NEU.AND P1, PT, |R7|, 1, !P0 ;  /* 0x3f8000000700780b */ /* 0x000fd2000472d200 */
[----:B------:R-:W-:-:S05]  /*0760*/  @!P0 FADD R3, R6, R6 ;  /* 0x0000000606038221 */ /* 0x000fca0000000000 */
[----:B------:R-:W-:-:S04]  /*0770*/  @P1 LOP3.LUT R3, R3, 0x7fffffff, RZ, 0xc0, !PT ;  /* 0x7fffffff03031812 */ /* 0x000fc800078ec0ff */
[----:B------:R-:W-:Y:S01]  /*0780*/  @!P0 MOV R5, R3 ;  /* 0x0000000300058202 */ /* 0x000fe20000000f00 */
[----:B------:R-:W-:Y:S06]  /*0790*/  @!P0 BRA `(.L_x_2) ;  /* 0x00000000001c8947 */ /* 0x000fec0003800000 */
[----:B------:R-:W-:Y:S02]  /*07a0*/  FSETP.NEU.AND P0, PT, |R9|, +INF , PT ;  /* 0x7f8000000900780b */ /* 0x000fe40003f0d200 */
[----:B------:R-:W-:-:S13]  /*07b0*/  FSETP.EQ.AND P1, PT, R6, -1, PT ;  /* 0xbf8000000600780b */ /* 0x000fda0003f22000 */
[----:B------:R-:W-:Y:S05]  /*07c0*/  @!P0 BRA P1, `(.L_x_2) ;  /* 0x0000000000108947 */ /* 0x000fea0000800000 */
[----:B------:R-:W-:Y:S02]  /*07d0*/  FSETP.GEU.AND P0, PT, R6, RZ, PT ;  /* 0x000000ff0600720b */ /* 0x000fe40003f0e000 */
[----:B------:R-:W-:-:S11]  /*07e0*/  MOV R5, R15 ;  /* 0x0000000f00057202 */ /* 0x000fd60000000f00 */
[----:B------:R-:W-:-:S04]  /*07f0*/  @!P0 FSETP.NEU.AND P1, PT, |R7|, 1, PT ;  /* 0x3f8000000700880b */ /* 0x000fc80003f2d200 */
[----:B------:R-:W-:-:S09]  /*0800*/  @!P0 FSEL R5, R15, -R15, P1 ;  /* 0x8000000f0f058208 */ /* 0x000fd20000800000 */
.L_x_2:
[----:B------:R-:W-:Y:S01]  /*0810*/  FADD R11, -R5, 1 ;  /* 0x3f800000050b7421 */ /* 0x000fe20000000100 */
[----:B------:R-:W-:Y:S03]  /*0820*/  BSSY.RECONVERGENT B0, `(.L_x_3) ;  /* 0x000000e000007945 */ /* 0x000fe60003800200 */
[----:B------:R-:W0:Y:S08]  /*0830*/  MUFU.RCP R3, R11 ;  /* 0x0000000b00037308 */ /* 0x000e300000001000 */
[----:B------:R-:W1:Y:S01]  /*0840*/  FCHK P0, R0, R11 ;  /* 0x0000000b00007302 */ /* 0x000e620000000000 */
[----:B0-----:R-:W-:-:S04]  /*0850*/  FFMA R6, -R11, R3, 1 ;  /* 0x3f8000000b067423 */ /* 0x001fc80000000103 */
[----:B------:R-:W-:Y:S01]  /*0860*/  FFMA R3, R3, R6, R3 ;  /* 0x0000000603037223 */ /* 0x000fe20000000003 */
[----:B------:R-:W-:-:S03]  /*0870*/  MOV R6, 0x3f800000 ;  /* 0x3f80000000067802 */ /* 0x000fc60000000f00 */
[----:B------:R-:W-:-:S04]  /*0880*/  FFMA R8, R0, R3, RZ ;  /* 0x0000000300087223 */ /* 0x000fc800000000ff */
[----:B------:R-:W-:-:S04]  /*0890*/  FFMA R5, -R11, R8, R0 ;  /* 0x000000080b057223 */ /* 0x000fc80000000100 */
[----:B------:R-:W-:Y:S01]  /*08a0*/  FFMA R5, R3, R5, R8 ;  /* 0x0000000503057223 */ /* 0x000fe20000000008 */
[----:B-1----:R-:W-:Y:S06]  /*08b0*/  @!P0 BRA `(.L_x_4) ;  /* 0x0000000000108947 */ /* 0x002fec0003800000 */
[----:B------:R-:W-:Y:S01]  /*08c0*/  IMAD.MOV.U32 R3, RZ, RZ, R11 ;  /* 0x000000ffff037224 */ /* 0x000fe200078e000b */
[----:B------:R-:W-:-:S07]  /*08d0*/  MOV R8, 0x8f0 ;  /* 0x000008f000087802 */ /* 0x000fce0000000f00 */
[----:B------:R-:W-:Y:S05]  /*08e0*/  CALL.REL.NOINC `($__internal_1_$__cuda_sm3x_div_rn_noftz_f32_slowpath) ;  /* 0x0000000800807944 */ /* 0x000fea0003c00000 */
[----:B------:R-:W-:-:S07]  /*08f0*/  MOV R5, R0 ;  /* 0x0000000000057202 */ /* 0x000fce0000000f00 */
.L_x_4:
[----:B------:R-:W-:Y:S05]  /*0900*/  BSYNC.RECONVERGENT B0 ;  /* 0x0000000000007941 */ /* 0x000fea0003800200 */
.L_x_3:
[----:B------:R-:W0:Y:S01]  /*0910*/  LDC R0, c[0x0][0x3ac] ;  /* 0x0000eb00ff007b82 */ /* 0x000e220000000800 */
[----:B------:R-:W-:Y:S02]  /*0920*/  HFMA2 R15, -RZ, RZ, 0.771484375, 0.21533203125 ;  /* 0x3a2c32e4ff0f7431 */ /* 0x000fe400000001ff */
[C---:B0-----:R-:W-:Y:S01]  /*0930*/  FMUL R3, |R0|.reuse, 16777216 ;  /* 0x4b80000000037820 */ /* 0x041fe20000400200 */
[----:B------:R-:W-:-:S04]  /*0940*/  FSETP.GEU.AND P0, PT, |R0|, 1.175494350822287508e-38, PT ;  /* 0x008000000000780b */ /* 0x000fc80003f0e200 */
        /* <DEDUP_REMOVED lines=8> */
[----:B------:R-:W-:Y:S01]  /*09d0*/  FADD R11, R13, R13 ;  /* 0x0000000d0d0b7221 */ /* 0x000fe20000000000 */
[----:B------:R-:W0:Y:S03]  /*09e0*/  MUFU.RCP R12, R12 ;  /* 0x0000000c000c7308 */ /* 0x000e260000001000 */
[----:B0-----:R-:W-:Y:S01]  /*09f0*/  FMUL R8, R12, R11 ;  /* 0x0000000b0c087220 */ /* 0x001fe20000400000 */
[----:B------:R-:W-:-:S03]  /*0a00*/  FFMA R11, R10, 1.1920928955078125e-07, R3 ;  /* 0x340000000a0b7823 */ /* 0x000fc60000000003 */
[----:B------:R-:W-:Y:S01]  /*0a10*/  FADD R14, R13, -R8 ;  /* 0x800000080d0e7221 */ /* 0x000fe20000000000 */
[CC--:B------:R-:W-:Y:S01]  /*0a20*/  FMUL R10, R8.reuse, R8.reuse ;  /* 0x00000008080a7220 */ /* 0x0c0fe20000400000 */
[----:B------:R-:W-:Y:S02]  /*0a30*/  FFMA R3, R8, 1.4426950216293334961, R11 ;  /* 0x3fb8aa3b08037823 */ /* 0x000fe4000000000b */
[----:B------:R-:W-:Y:S01]  /*0a40*/  FADD R14, R14, R14 ;  /* 0x0000000e0e0e7221 */ /* 0x000fe20000000000 */
[C---:B------:R-:W-:Y:S01]  /*0a50*/  FFMA R15, R10.reuse, R15, 0.0032181653659790754318 ;  /* 0x3b52e7db0a0f7423 */ /* 0x040fe2000000000f */
[----:B------:R-:W-:Y:S02]  /*0a60*/  FADD R11, R11, -R3 ;  /* 0x800000030b0b7221 */ /* 0x000fe40000000000 */
[----:B------:R-:W-:Y:S01]  /*0a70*/  FFMA R13, R13, -R8, R14 ;  /* 0x800000080d0d7223 */ /* 0x000fe2000000000e */
[----:B------:R-:W-:Y:S01]  /*0a80*/  FFMA R15, R10, R15, 0.018033718690276145935 ;  /* 0x3c93bb730a0f7423 */ /* 0x000fe2000000000f */
[----:B------:R-:W-:-:S02]  /*0a90*/  FFMA R14, R8, 1.4426950216293334961, R11 ;  /* 0x3fb8aa3b080e7823 */ /* 0x000fc4000000000b */
[----:B------:R-:W-:Y:S01]  /*0aa0*/  FMUL R13, R12, R13 ;  /* 0x0000000d0c0d7220 */ /* 0x000fe20000400000 */
[----:B------:R-:W-:-:S03]  /*0ab0*/  FFMA R15, R10, R15, 0.12022458761930465698 ;  /* 0x3df6384f0a0f7423 */ /* 0x000fc6000000000f */
[----:B------:R-:W-:Y:S01]  /*0ac0*/  FFMA R11, R13, 1.4426950216293334961, R14 ;  /* 0x3fb8aa3b0d0b7823 */ /* 0x000fe2000000000e */
[----:B------:R-:W-:-:S03]  /*0ad0*/  FMUL R15, R10, R15 ;  /* 0x0000000f0a0f7220 */ /* 0x000fc60000400000 */
[----:B------:R-:W-:Y:S01]  /*0ae0*/  FFMA R10, R8, 1.9251366722983220825e-08, R11 ;  /* 0x32a55e34080a7823 */ /* 0x000fe2000000000b */
[----:B------:R-:W-:-:S04]  /*0af0*/  FMUL R11, R15, 3 ;  /* 0x404000000f0b7820 */ /* 0x000fc80000400000 */
[----:B------:R-:W-:Y:S02]  /*0b00*/  FFMA R10, R13, R11, R10 ;  /* 0x0000000b0d0a7223 */ /* 0x000fe4000000000a */
[----:B------:R-:W0:Y:S02]  /*0b10*/  LDC R13, c[0x0][0x3a0] ;  /* 0x0000e800ff0d7b82 */ /* 0x000e240000000800 */
[----:B------:R-:W-:-:S04]  /*0b20*/  FFMA R10, R8, R15, R10 ;  /* 0x0000000f080a7223 */ /* 0x000fc8000000000a */
[----:B------:R-:W-:-:S04]  /*0b30*/  FADD R12, R3, R10 ;  /* 0x0000000a030c7221 */ /* 0x000fc80000000000 */
[----:B------:R-:W-:Y:S01]  /*0b40*/  FMUL R8, R9, R12 ;  /* 0x0000000c09087220 */ /* 0x000fe20000400000 */
[----:B------:R-:W-:-:S03]  /*0b50*/  FADD R3, -R3, R12 ;  /* 0x0000000c03037221 */ /* 0x000fc60000000100 */
[----:B------:R-:W1:Y:S01]  /*0b60*/  FRND R11, R8 ;  /* 0x00000008000b7307 */ /* 0x000e620000201000 */
[----:B------:R-:W-:Y:S01]  /*0b70*/  FADD R10, R10, -R3 ;  /* 0x800000030a0a7221 */ /* 0x000fe20000000000 */
[C---:B------:R-:W-:Y:S01]  /*0b80*/  FFMA R3, R9.reuse, R12, -R8 ;  /* 0x0000000c09037223 */ /* 0x040fe20000000808 */
[----:B------:R-:W-:Y:S02]  /*0b90*/  MOV R12, 0x391fcb8e ;  /* 0x391fcb8e000c7802 */ /* 0x000fe40000000f00 */
[C---:B------:R-:W-:Y:S01]  /*0ba0*/  FSETP.GT.AND P1, PT, |R8|.reuse, 152, PT ;  /* 0x431800000800780b */ /* 0x040fe20003f24200 */
[----:B------:R-:W-:Y:S01]  /*0bb0*/  FFMA R3, R9, R10, R3 ;  /* 0x0000000a09037223 */ /* 0x000fe20000000003 */
[C---:B------:R-:W-:Y:S01]  /*0bc0*/  FSETP.GEU.AND P2, PT, R8.reuse, RZ, PT ;  /* 0x000000ff0800720b */ /* 0x040fe20003f4e000 */
[----:B-1----:R-:W-:Y:S01]  /*0bd0*/  FADD R10, R8, -R11 ;  /* 0x8000000b080a7221 */ /* 0x002fe20000000000 */
[----:B------:R-:W-:-:S03]  /*0be0*/  FSETP.GT.AND P0, PT, R11, RZ, PT ;  /* 0x000000ff0b00720b */ /* 0x000fc60003f04000 */
[----:B------:R-:W-:Y:S01]  /*0bf0*/  FADD R3, R3, R10 ;  /* 0x0000000a03037221 */ /* 0x000fe20000000000 */
[----:B------:R-:W-:Y:S02]  /*0c00*/  SEL R11, RZ, 0x83000000, P0 ;  /* 0x83000000ff0b7807 */ /* 0x000fe40000000000 */
[----:B------:R-:W-:Y:S01]  /*0c10*/  FSETP.NEU.AND P0, PT, R0, 1, PT ;  /* 0x3f8000000000780b */ /* 0x000fe20003f0d000 */
[----:B------:R-:W-:Y:S02]  /*0c20*/  FFMA R10, R3, R12, 0.0013391353422775864601 ;  /* 0x3aaf85ed030a7423 */ /* 0x000fe4000000000c */
[----:B------:R-:W1:Y:S01]  /*0c30*/  F2I.NTZ R12, R8 ;  /* 0x00000008000c7305 */ /* 0x000e620000203100 */
[----:B0-----:R-:W-:Y:S01]  /*0c40*/  ISETP.EQ.OR P0, PT, R13, RZ, !P0 ;  /* 0x000000ff0d00720c */ /* 0x001fe20004702670 */
[----:B------:R-:W-:-:S04]  /*0c50*/  FFMA R10, R3, R10, 0.0096188392490148544312 ;  /* 0x3c1d9856030a7423 */ /* 0x000fc8000000000a */
[----:B------:R-:W-:-:S04]  /*0c60*/  FFMA R10, R3, R10, 0.055503588169813156128 ;  /* 0x3d6357bb030a7423 */ /* 0x000fc8000000000a */
[----:B------:R-:W-:-:S04]  /*0c70*/  FFMA R10, R3, R10, 0.24022644758224487305 ;  /* 0x3e75fdec030a7423 */ /* 0x000fc8000000000a */
[----:B------:R-:W-:Y:S01]  /*0c80*/  FFMA R10, R3, R10, 0.69314718246459960938 ;  /* 0x3f317218030a7423 */ /* 0x000fe2000000000a */
[----:B-1----:R-:W-:-:S03]  /*0c90*/  LEA R12, R12, -R11, 0x17 ;  /* 0x8000000b0c0c7211 */ /* 0x002fc600078eb8ff */
[----:B------:R-:W-:Y:S01]  /*0ca0*/  FFMA R10, R3, R10, 1 ;  /* 0x3f800000030a7423 */ /* 0x000fe2000000000a */
[----:B------:R-:W-:-:S05]  /*0cb0*/  IADD3 R3, PT, PT, R11, 0x7f000000, RZ ;  /* 0x7f0000000b037810 */ /* 0x000fca0007ffe0ff */
[----:B------:R-:W-:-:S04]  /*0cc0*/  FMUL R3, R10, R3 ;  /* 0x000000030a037220 */ /* 0x000fc80000400000 */
[----:B------:R-:W-:Y:S01]  /*0cd0*/  FMUL R3, R3, R12 ;  /* 0x0000000c03037220 */ /* 0x000fe20000400000 */
[----:B------:R-:W-:Y:S01]  /*0ce0*/  @P1 FSEL R3, RZ, +INF , !P2 ;  /* 0x7f800000ff031808 */ /* 0x000fe20005000000 */
[----:B------:R-:W-:Y:S06]  /*0cf0*/  @P0 BRA `(.L_x_5) ;  /* 0x0000000000480947 */ /* 0x000fec0003800000 */
        /* <DEDUP_REMOVED lines=14> */
[----:B------:R-:W-:Y:S01]  /*0de0*/  FSETP.GEU.AND P0, PT, R0, RZ, PT ;  /* 0x000000ff0000720b */ /* 0x000fe20003f0e000 */
[----:B------:R-:W-:-:S12]  /*0df0*/  IMAD.MOV.U32 R6, RZ, RZ, R3 ;  /* 0x000000ffff067224 */ /* 0x000fd800078e0003 */
[----:B------:R-:W-:-:S04]  /*0e00*/  @!P0 FSETP.NEU.AND P1, PT, |R7|, 1, PT ;  /* 0x3f8000000700880b */ /* 0x000fc80003f2d200 */
[----:B------:R-:W-:-:S09]  /*0e10*/  @!P0 FSEL R6, R3, -R3, P1 ;  /* 0x8000000303068208 */ /* 0x000fd20000800000 */
.L_x_5:
[----:B------:R-:W-:Y:S01]  /*0e20*/  FADD R7, -R6, 1 ;  /* 0x3f80000006077421 */ /* 0x000fe20000000100 */
[----:B------:R-:W-:Y:S03]  /*0e30*/  BSSY.RECONVERGENT B0, `(.L_x_6) ;  /* 0x000000d000007945 */ /* 0x000fe60003800200 */
[----:B------:R-:W0:Y:S08]  /*0e40*/  MUFU.RCP R0, R7 ;  /* 0x0000000700007308 */ /* 0x000e300000001000 */
[----:B------:R-:W1:Y:S01]  /*0e50*/  FCHK P0, R2, R7 ;  /* 0x0000000702007302 */ /* 0x000e620000000000 */
[----:B0-----:R-:W-:-:S04]  /*0e60*/  FFMA R3, -R7, R0, 1 ;  /* 0x3f80000007037423 */ /* 0x001fc80000000100 */
[----:B------:R-:W-:-:S04]  /*0e70*/  FFMA R3, R0, R3, R0 ;  /* 0x0000000300037223 */ /* 0x000fc80000000000 */
[----:B------:R-:W-:-:S04]  /*0e80*/  FFMA R0, R2, R3, RZ ;  /* 0x0000000302007223 */ /* 0x000fc800000000ff */
[----:B------:R-:W-:-:S04]  /*0e90*/  FFMA R6, -R7, R0, R2 ;  /* 0x0000000007067223 */ /* 0x000fc80000000102 */
[----:B------:R-:W-:Y:S01]  /*0ea0*/  FFMA R0, R3, R6, R0 ;  /* 0x0000000603007223 */ /* 0x000fe20000000000 */
[----:B-1----:R-:W-:Y:S06]  /*0eb0*/  @!P0 BRA `(.L_x_7) ;  /* 0x0000000000108947 */ /* 0x002fec0003800000 */
[----:B------:R-:W-:Y:S02]  /*0ec0*/  MOV R0, R2 ;  /* 0x0000000200007202 */ /* 0x000fe40000000f00 */
[----:B------:R-:W-:Y:S02]  /*0ed0*/  MOV R3, R7 ;  /* 0x0000000700037202 */ /* 0x000fe40000000f00 */
[----:B------:R-:W-:-:S07]  /*0ee0*/  MOV R8, 0xf00 ;  /* 0x00000f0000087802 */ /* 0x000fce0000000f00 */
[----:B------:R-:W-:Y:S05]  /*0ef0*/  CALL.REL.NOINC `($__internal_1_$__cuda_sm3x_div_rn_noftz_f32_slowpath) ;  /* 0x0000000000fc7944 */ /* 0x000fea0003c00000 */
.L_x_7:
[----:B------:R-:W-:Y:S05]  /*0f00*/  BSYNC.RECONVERGENT B0 ;  /* 0x0000000000007941 */ /* 0x000fea0003800200 */
.L_x_6:
[----:B------:R-:W0:Y:S02]  /*0f10*/  LDC.64 R6, c[0x0][0x380] ;  /* 0x0000e000ff067b82 */ /* 0x000e240000000a00 */
[----:B0-----:R-:W-:-:S05]  /*0f20*/  IMAD.WIDE.U32 R6, R4, 0x4, R6 ;  /* 0x0000000404067825 */ /* 0x001fca00078e0006 */
[----:B------:R0:W5:Y:S01]  /*0f30*/  LDG.E R2, desc[UR4][R6.64] ;  /* 0x0000000406027981 */ /* 0x000162000c1e1900 */
[----:B------:R-:W-:Y:S01]  /*0f40*/  IADD3 R3, PT, PT, R0, -0xd000000, RZ ;  /* 0xf300000000037810 */ /* 0x000fe20007ffe0ff */
[----:B------:R0:W1:Y:S01]  /*0f50*/  MUFU.RSQ R9, R0 ;  /* 0x0000000000097308 */ /* 0x0000620000001400 */
[----:B------:R-:W-:Y:S02]  /*0f60*/  BSSY.RECONVERGENT B0, `(.L_x_8) ;  /* 0x000000b000007945 */ /* 0x000fe40003800200 */
[----:B------:R-:W-:-:S13]  /*0f70*/  ISETP.GT.U32.AND P0, PT, R3, 0x727fffff, PT ;  /* 0x727fffff0300780c */ /* 0x000fda0003f04070 */
[----:B0-----:R-:W-:Y:S05]  /*0f80*/  @!P0 BRA `(.L_x_9) ;  /* 0x0000000000108947 */ /* 0x001fea0003800000 */
[----:B------:R-:W-:-:S07]  /*0f90*/  MOV R11, 0xfb0 ;  /* 0x00000fb0000b7802 */ /* 0x000fce0000000f00 */
[----:B-1---5:R-:W-:Y:S05]  /*0fa0*/  CALL.REL.NOINC `($__internal_0_$__cuda_sm20_sqrt_rn_f32_slowpath) ;  /* 0x0000000000787944 */ /* 0x022fea0003c00000 */
[----:B------:R-:W-:Y:S01]  /*0fb0*/  MOV R0, R3 ;  /* 0x0000000300007202 */ /* 0x000fe20000000f00 */
[----:B------:R-:W-:Y:S06]  /*0fc0*/  BRA `(.L_x_10) ;  /* 0x0000000000107947 */ /* 0x000fec0003800000 */
.L_x_9:
[C---:B-1----:R-:W-:Y:S01]  /*0fd0*/  FMUL.FTZ R3, R9.reuse, R0 ;  /* 0x0000000009037220 */ /* 0x042fe20000410000 */
[----:B------:R-:W-:-:S03]  /*0fe0*/  FMUL.FTZ R4, R9, 0.5 ;  /* 0x3f00000009047820 */ /* 0x000fc60000410000 */
[----:B------:R-:W-:-:S04]  /*0ff0*/  FFMA R0, -R3, R3, R0 ;  /* 0x0000000303007223 */ /* 0x000fc80000000100 */
[----:B------:R-:W-:-:S07]  /*1000*/  FFMA R0, R0, R4, R3 ;  /* 0x0000000400007223 */ /* 0x000fce0000000003 */
.L_x_10:
[----:B------:R-:W-:Y:S05]  /*1010*/  BSYNC.RECONVERGENT B0 ;  /* 0x0000000000007941 */ /* 0x000fea0003800200 */
.L_x_8:
[----:B------:R-:W0:Y:S01]  /*1020*/  LDCU UR6, c[0x0][0x3b4] ;  /* 0x00007680ff0677ac */ /* 0x000e220008000800 */
[----:B------:R-:W-:Y:S01]  /*1030*/  BSSY.RECONVERGENT B0, `(.L_x_11) ;  /* 0x000000f000007945 */ /* 0x000fe20003800200 */
[----:B0-----:R-:W-:-:S04]  /*1040*/  FADD R8, R0, UR6 ;  /* 0x0000000600087e21 */ /* 0x001fc80008000000 */
        /* <DEDUP_REMOVED lines=11> */
[----:B-----5:R-:W-:Y:S05]  /*1100*/  CALL.REL.NOINC `($__internal_1_$__cuda_sm3x_div_rn_noftz_f32_slowpath) ;  /* 0x0000000000787944 */ /* 0x020fea0003c00000 */
[----:B------:R-:W-:-:S07]  /*1110*/  MOV R3, R0 ;  /* 0x0000000000037202 */ /* 0x000fce0000000f00 */
.L_x_12:
[----:B------:R-:W-:Y:S05]  /*1120*/  BSYNC.RECONVERGENT B0 ;  /* 0x0000000000007941 */ /* 0x000fea0003800200 */
.L_x_11:
[----:B------:R-:W0:Y:S01]  /*1130*/  LDCU UR6, c[0x0][0x3b0] ;  /* 0x00007600ff0677ac */ /* 0x000e220008000800 */
[----:B------:R-:W1:Y:S01]  /*1140*/  LDCU UR7, c[0x0][0x3a4] ;  /* 0x00007480ff0777ac */ /* 0x000e620008000800 */
[----:B0----5:R-:W-:-:S04]  /*1150*/  FFMA R3, R2, UR6, R3 ;  /* 0x0000000602037c23 */ /* 0x021fc80008000003 */
[----:B-1----:R-:W-:-:S05]  /*1160*/  FFMA R3, -R3, UR7, R2 ;  /* 0x0000000703037c23 */ /* 0x002fca0008000102 */
[----:B------:R-:W-:Y:S01]  /*1170*/  STG.E desc[UR4][R6.64], R3 ;  /* 0x0000000306007986 */ /* 0x000fe2000c101904 */
[----:B------:R-:W-:Y:S05]  /*1180*/  EXIT ;  /* 0x000000000000794d */ /* 0x000fea0003800000 */
        .weak           $__internal_0_$__cuda_sm20_sqrt_rn_f32_slowpath
        .type           $__internal_0_$__cuda_sm20_sqrt_rn_f32_slowpath,@function
        .size           $__internal_0_$__cuda_sm20_sqrt_rn_f32_slowpath,($__internal_1_$__cuda_sm3x_div_rn_noftz_f32_slowpath - $__internal_0_$__cuda_sm20_sqrt_rn_f32_slowpath)
$__internal_0_$__cuda_sm20_sqrt_rn_f32_slowpath:
[----:B------:R-:W-:-:S13]  /*1190*/  LOP3.LUT P0, RZ, R0, 0x7fffffff, RZ, 0xc0, !PT ;  /* 0x7fffffff00ff7812 */ /* 0x000fda000780c0ff */
[----:B------:R-:W-:Y:S01]  /*11a0*/  @!P0 MOV R3, R0 ;  /* 0x0000000000038202 */ /* 0x000fe20000000f00 */
[----:B------:R-:W-:Y:S06]  /*11b0*/  @!P0 BRA `(.L_x_13) ;  /* 0x0000000000408947 */ /* 0x000fec0003800000 */
[----:B------:R-:W-:-:S13]  /*11c0*/  FSETP.GEU.FTZ.AND P0, PT, R0, RZ, PT ;  /* 0x000000ff0000720b */ /* 0x000fda0003f1e000 */
[----:B------:R-:W-:Y:S01]  /*11d0*/  @!P0 MOV R3, 0x7fffffff ;  /* 0x7fffffff00038802 */ /* 0x000fe20000000f00 */
[----:B------:R-:W-:Y:S06]  /*11e0*/  @!P0 BRA `(.L_x_13) ;  /* 0x0000000000348947 */ /* 0x000fec0003800000 */
[----:B------:R-:W-:-:S13]  /*11f0*/  FSETP.GTU.FTZ.AND P0, PT, |R0|, +INF , PT ;  /* 0x7f8000000000780b */ /* 0x000fda0003f1c200 */
[----:B------:R-:W-:Y:S01]  /*1200*/  @P0 FADD.FTZ R3, R0, 1 ;  /* 0x3f80000000030421 */ /* 0x000fe20000010000 */
[----:B------:R-:W-:Y:S06]  /*1210*/  @P0 BRA `(.L_x_13) ;  /* 0x0000000000280947 */ /* 0x000fec0003800000 */
[----:B------:R-:W-:-:S13]  /*1220*/  FSETP.NEU.FTZ.AND P0, PT, |R0|, +INF , PT ;  /* 0x7f8000000000780b */ /* 0x000fda0003f1d200 */
[----:B------:R-:W-:-:S04]  /*1230*/  @P0 FFMA R4, R0, 1.84467440737095516160e+19, RZ ;  /* 0x5f80000000040823 */ /* 0x000fc800000000ff */
[----:B------:R-:W0:Y:S02]  /*1240*/  @P0 MUFU.RSQ R3, R4 ;  /* 0x0000000400030308 */ /* 0x000e240000001400 */
[----:B0-----:R-:W-:Y:S01]  /*1250*/  @P0 FMUL.FTZ R9, R4, R3 ;  /* 0x0000000304090220 */ /* 0x001fe20000410000 */
[----:B------:R-:W-:Y:S01]  /*1260*/  @P0 FMUL.FTZ R10, R3, 0.5 ;  /* 0x3f000000030a0820 */ /* 0x000fe20000410000 */
[----:B------:R-:W-:Y:S02]  /*1270*/  @!P0 IMAD.MOV.U32 R3, RZ, RZ, R0 ;  /* 0x000000ffff038224 */ /* 0x000fe400078e0000 */
[----:B------:R-:W-:-:S04]  /*1280*/  @P0 FADD.FTZ R8, -R9, -RZ ;  /* 0x800000ff09080221 */ /* 0x000fc80000010100 */
[----:B------:R-:W-:-:S04]  /*1290*/  @P0 FFMA R8, R9, R8, R4 ;  /* 0x0000000809080223 */ /* 0x000fc80000000004 */
[----:B------:R-:W-:-:S04]  /*12a0*/  @P0 FFMA R8, R8, R10, R9 ;  /* 0x0000000a08080223 */ /* 0x000fc80000000009 */
[----:B------:R-:W-:-:S07]  /*12b0*/  @P0 FMUL.FTZ R3, R8, 2.3283064365386962891e-10 ;  /* 0x2f80000008030820 */ /* 0x000fce0000410000 */
.L_x_13:
[----:B------:R-:W-:Y:S01]  /*12c0*/  HFMA2 R9, -RZ, RZ, 0, 0 ;  /* 0x00000000ff097431 */ /* 0x000fe200000001ff */
[----:B------:R-:W-:-:S04]  /*12d0*/  MOV R8, R11 ;  /* 0x0000000b00087202 */ /* 0x000fc80000000f00 */
[----:B------:R-:W-:Y:S05]  /*12e0*/  RET.REL.NODEC R8 `(_Z18adamWOptimizerStepPfS_S_PKfjfffffjj) ;  /* 0xffffffec08447950 */ /* 0x000fea0003c3ffff */
        .weak           $__internal_1_$__cuda_sm3x_div_rn_noftz_f32_slowpath
        .type           $__internal_1_$__cuda_sm3x_div_rn_noftz_f32_slowpath,@function
        .size           $__internal_1_$__cuda_sm3x_div_rn_noftz_f32_slowpath,(.L_x_55 - $__internal_1_$__cuda_sm3x_div_rn_noftz_f32_slowpath)
$__internal_1_$__cuda_sm3x_div_rn_noftz_f32_slowpath:
[----:B------:R-:W-:Y:S01]  /*12f0*/  SHF.R.U32.HI R11, RZ, 0x17, R3 ;  /* 0x00000017ff0b7819 */ /* 0x000fe20000011603 */
[----:B------:R-:W-:Y:S01]  /*1300*/  BSSY.RECONVERGENT B1, `(.L_x_14) ;  /* 0x0000062000017945 */ /* 0x000fe20003800200 */
[----:B------:R-:W-:Y:S02]  /*1310*/  SHF.R.U32.HI R10, RZ, 0x17, R0 ;  /* 0x00000017ff0a7819 */ /* 0x000fe40000011600 */
[----:B------:R-:W-:Y:S02]  /*1320*/  LOP3.LUT R11, R11, 0xff, RZ, 0xc0, !PT ;  /* 0x000000ff0b0b7812 */ /* 0x000fe400078ec0ff */
[----:B------:R-:W-:Y:S02]  /*1330*/  LOP3.LUT R14, R10, 0xff, RZ, 0xc0, !PT ;  /* 0x000000ff0a0e7812 */ /* 0x000fe400078ec0ff */
[----:B------:R-:W-:Y:S02]  /*1340*/  IADD3 R13, PT, PT, R11, -0x1, RZ ;  /* 0xffffffff0b0d7810 */ /* 0x000fe40007ffe0ff */
[----:B------:R-:W-:-:S02]  /*1350*/  IADD3 R12, PT, PT, R14, -0x1, RZ ;  /* 0xffffffff0e0c7810 */ /* 0x000fc40007ffe0ff */
[----:B------:R-:W-:-:S04]  /*1360*/  ISETP.GT.U32.AND P0, PT, R13, 0xfd, PT ;  /* 0x000000fd0d00780c */ /* 0x000fc80003f04070 */
[----:B------:R-:W-:-:S13]  /*1370*/  ISETP.GT.U32.OR P0, PT, R12, 0xfd, P0 ;  /* 0x000000fd0c00780c */ /* 0x000fda0000704470 */
[----:B------:R-:W-:Y:S01]  /*1380*/  @!P0 MOV R10, RZ ;  /* 0x000000ff000a8202 */ /* 0x000fe20000000f00 */
[----:B------:R-:W-:Y:S06]  /*1390*/  @!P0 BRA `(.L_x_15) ;  /* 0x00000000005c8947 */ /* 0x000fec0003800000 */
[----:B------:R-:W-:Y:S02]  /*13a0*/  FSETP.GTU.FTZ.AND P0, PT, |R0|, +INF , PT ;  /* 0x7f8000000000780b */ /* 0x000fe40003f1c200 */
[----:B------:R-:W-:-:S04]  /*13b0*/  FSETP.GTU.FTZ.AND P1, PT, |R3|, +INF , PT ;  /* 0x7f8000000300780b */ /* 0x000fc80003f3c200 */
[----:B------:R-:W-:-:S13]  /*13c0*/  PLOP3.LUT P0, PT, P0, P1, PT, 0xf8, 0x8f ;  /* 0x00000000008f781c */ /* 0x000fda0000703f70 */
[----:B------:R-:W-:Y:S05]  /*13d0*/  @P0 BRA `(.L_x_16) ;  /* 0x00000004004c0947 */ /* 0x000fea0003800000 */
[----:B------:R-:W-:-:S13]  /*13e0*/  LOP3.LUT P0, RZ, R3, 0x7fffffff, R0, 0xc8, !PT ;  /* 0x7fffffff03ff7812 */ /* 0x000fda000780c800 */
[----:B------:R-:W-:Y:S05]  /*13f0*/  @!P0 BRA `(.L_x_17) ;  /* 0x00000004003c8947 */ /* 0x000fea0003800000 */
[C---:B------:R-:W-:Y:S02]  /*1400*/  FSETP.NEU.FTZ.AND P2, PT, |R0|.reuse, +INF , PT ;  /* 0x7f8000000000780b */ /* 0x040fe40003f5d200 */
[----:B------:R-:W-:Y:S02]  /*1410*/  FSETP.NEU.FTZ.AND P1, PT, |R3|, +INF , PT ;  /* 0x7f8000000300780b */ /* 0x000fe40003f3d200 */
[----:B------:R-:W-:-:S11]  /*1420*/  FSETP.NEU.FTZ.AND P0, PT, |R0|, +INF , PT ;  /* 0x7f8000000000780b */ /* 0x000fd60003f1d200 */
[----:B------:R-:W-:Y:S05]  /*1430*/  @!P1 BRA !P2, `(.L_x_17) ;  /* 0x00000004002c9947 */ /* 0x000fea0005000000 */
[----:B------:R-:W-:-:S04]  /*1440*/  LOP3.LUT P2, RZ, R0, 0x7fffffff, RZ, 0xc0, !PT ;  /* 0x7fffffff00ff7812 */ /* 0x000fc8000784c0ff */
[----:B------:R-:W-:-:S13]  /*1450*/  PLOP3.LUT P1, PT, P1, P2, PT, 0x2f, 0xf2 ;  /* 0x0000000000f2781c */ /* 0x000fda0000f24577 */
[----:B------:R-:W-:Y:S05]  /*1460*/  @P1 BRA `(.L_x_18) ;  /* 0x0000000400181947 */ /* 0x000fea0003800000 */
[----:B------:R-:W-:-:S04]  /*1470*/  LOP3.LUT P1, RZ, R3, 0x7fffffff, RZ, 0xc0, !PT ;  /* 0x7fffffff03ff7812 */ /* 0x000fc8000782c0ff */
[----:B------:R-:W-:-:S13]  /*1480*/  PLOP3.LUT P0, PT, P0, P1, PT, 0x2f, 0xf2 ;  /* 0x0000000000f2781c */ /* 0x000fda0000702577 */
[----:B------:R-:W-:Y:S05]  /*1490*/  @P0 BRA `(.L_x_19) ;  /* 0x0000000400000947 */ /* 0x000fea0003800000 */
[----:B------:R-:W-:Y:S02]  /*14a0*/  ISETP.GE.AND P0, PT, R12, RZ, PT ;  /* 0x000000ff0c00720c */ /* 0x000fe40003f06270 */
[----:B------:R-:W-:-:S11]  /*14b0*/  ISETP.GE.AND P1, PT, R13, RZ, PT ;  /* 0x000000ff0d00720c */ /* 0x000fd60003f26270 */
[----:B------:R-:W-:Y:S01]  /*14c0*/  @P0 MOV R10, RZ ;  /* 0x000000ff000a0202 */ /* 0x000fe20000000f00 */
[----:B------:R-:W-:Y:S01]  /*14d0*/  @!P0 FFMA R0, R0, 1.84467440737095516160e+19, RZ ;  /* 0x5f80000000008823 */ /* 0x000fe200000000ff */
[----:B------:R-:W-:Y:S01]  /*14e0*/  @!P0 MOV R10, 0xffffffc0 ;  /* 0xffffffc0000a8802 */ /* 0x000fe20000000f00 */
[----:B------:R-:W-:-:S03]  /*14f0*/  @!P1 FFMA R3, R3, 1.84467440737095516160e+19, RZ ;  /* 0x5f80000003039823 */ /* 0x000fc600000000ff */
[----:B------:R-:W-:-:S07]  /*1500*/  @!P1 IADD3 R10, PT, PT, R10, 0x40, RZ ;  /* 0x000000400a0a9810 */ /* 0x000fce0007ffe0ff */
.L_x_15:
[----:B------:R-:W-:Y:S01]  /*1510*/  LEA R12, R11, 0xc0800000, 0x17 ;  /* 0xc08000000b0c7811 */ /* 0x000fe200078eb8ff */
[----:B------:R-:W-:Y:S03]  /*1520*/  BSSY.RECONVERGENT B2, `(.L_x_20) ;  /* 0x0000036000027945 */ /* 0x000fe60003800200 */
[----:B------:R-:W-:Y:S01]  /*1530*/  IADD3 R13, PT, PT, -R12, R3, RZ ;  /* 0x000000030c0d7210 */ /* 0x000fe20007ffe1ff */
[----:B------:R-:W-:-:S03]  /*1540*/  VIADD R12, R14, 0xffffff81 ;  /* 0xffffff810e0c7836 */ /* 0x000fc60000000000 */
[----:B------:R0:W1:Y:S01]  /*1550*/  MUFU.RCP R3, R13 ;  /* 0x0000000d00037308 */ /* 0x0000620000001000 */
[----:B------:R-:W-:Y:S01]  /*1560*/  FADD.FTZ R15, -R13, -RZ ;  /* 0x800000ff0d0f7221 */ /* 0x000fe20000010100 */
[C---:B------:R-:W-:Y:S01]  /*1570*/  IMAD R0, R12.reuse, -0x800000, R0 ;  /* 0xff8000000c007824 */ /* 0x040fe200078e0200 */
[----:B0-----:R-:W-:-:S04]  /*1580*/  IADD3 R13, PT, PT, R12, 0x7f, -R11 ;  /* 0x0000007f0c0d7810 */ /* 0x001fc80007ffe80b */
[----:B------:R-:W-:Y:S01]  /*1590*/  IADD3 R13, PT, PT, R13, R10, RZ ;  /* 0x0000000a0d0d7210 */ /* 0x000fe20007ffe0ff */
[----:B-1----:R-:W-:-:S04]  /*15a0*/  FFMA R14, R3, R15, 1 ;  /* 0x3f800000030e7423 */ /* 0x002fc8000000000f */
[----:B------:R-:W-:-:S04]  /*15b0*/  FFMA R3, R3, R14, R3 ;  /* 0x0000000e03037223 */ /* 0x000fc80000000003 */
[----:B------:R-:W-:-:S04]  /*15c0*/  FFMA R14, R0, R3, RZ ;  /* 0x00000003000e7223 */ /* 0x000fc800000000ff */
[----:B------:R-:W-:-:S04]  /*15d0*/  FFMA R16, R15, R14, R0 ;  /* 0x0000000e0f107223 */ /* 0x000fc80000000000 */
[----:B------:R-:W-:-:S04]  /*15e0*/  FFMA R16, R3, R16, R14 ;  /* 0x0000001003107223 */ /* 0x000fc8000000000e */
[----:B------:R-:W-:-:S04]  /*15f0*/  FFMA R15, R15, R16, R0 ;  /* 0x000000100f0f7223 */ /* 0x000fc80000000000 */
[----:B------:R-:W-:-:S05]  /*1600*/  FFMA R0, R3, R15, R16 ;  /* 0x0000000f03007223 */ /* 0x000fca0000000010 */
[----:B------:R-:W-:-:S04]  /*1610*/  SHF.R.U32.HI R11, RZ, 0x17, R0 ;  /* 0x00000017ff0b7819 */ /* 0x000fc80000011600 */
[----:B------:R-:W-:-:S04]  /*1620*/  LOP3.LUT R11, R11, 0xff, RZ, 0xc0, !PT ;  /* 0x000000ff0b0b7812 */ /* 0x000fc800078ec0ff */
[----:B------:R-:W-:-:S04]  /*1630*/  IADD3 R14, PT, PT, R11, R13, RZ ;  /* 0x0000000d0b0e7210 */ /* 0x000fc80007ffe0ff */
[----:B------:R-:W-:-:S04]  /*1640*/  IADD3 R10, PT, PT, R14, -0x1, RZ ;  /* 0xffffffff0e0a7810 */ /* 0x000fc80007ffe0ff */
[----:B------:R-:W-:-:S13]  /*1650*/  ISETP.GE.U32.AND P0, PT, R10, 0xfe, PT ;  /* 0x000000fe0a00780c */ /* 0x000fda0003f06070 */
[----:B------:R-:W-:Y:S05]  /*1660*/  @!P0 BRA `(.L_x_21) ;  /* 0x0000000000808947 */ /* 0x000fea0003800000 */
[----:B------:R-:W-:-:S13]  /*1670*/  ISETP.GT.AND P0, PT, R14, 0xfe, PT ;  /* 0x000000fe0e00780c */ /* 0x000fda0003f04270 */
[----:B------:R-:W-:Y:S05]  /*1680*/  @P0 BRA `(.L_x_22) ;  /* 0x00000000006c0947 */ /* 0x000fea0003800000 */
[----:B------:R-:W-:-:S13]  /*1690*/  ISETP.GE.AND P0, PT, R14, 0x1, PT ;  /* 0x000000010e00780c */ /* 0x000fda0003f06270 */
[----:B------:R-:W-:Y:S05]  /*16a0*/  @P0 BRA `(.L_x_23) ;  /* 0x0000000000740947 */ /* 0x000fea0003800000 */
[----:B------:R-:W-:Y:S02]  /*16b0*/  ISETP.GE.AND P0, PT, R14, -0x18, PT ;  /* 0xffffffe80e00780c */ /* 0x000fe40003f06270 */
[----:B------:R-:W-:-:S11]  /*16c0*/  LOP3.LUT R0, R0, 0x80000000, RZ, 0xc0, !PT ;  /* 0x8000000000007812 */ /* 0x000fd600078ec0ff */
[----:B------:R-:W-:Y:S05]  /*16d0*/  @!P0 BRA `(.L_x_23) ;  /* 0x0000000000688947 */ /* 0x000fea0003800000 */
[CCC-:B------:R-:W-:Y:S01]  /*16e0*/  FFMA.RZ R10, R3.reuse, R15.reuse, R16.reuse ;  /* 0x0000000f030a7223 */ /* 0x1c0fe2000000c010 */
[C---:B------:R-:W-:Y:S02]  /*16f0*/  IADD3 R12, PT, PT, R14.reuse, 0x20, RZ ;  /* 0x000000200e0c7810 */ /* 0x040fe40007ffe0ff */
[----:B------:R-:W-:Y:S02]  /*1700*/  ISETP.NE.AND P2, PT, R14, RZ, PT ;  /* 0x000000ff0e00720c */ /* 0x000fe40003f45270 */
[----:B------:R-:W-:Y:S01]  /*1710*/  LOP3.LUT R11, R10, 0x7fffff, RZ, 0xc0, !PT ;  /* 0x007fffff0a0b7812 */ /* 0x000fe200078ec0ff */
[CCC-:B------:R-:W-:Y:S01]  /*1720*/  FFMA.RP R10, R3.reuse, R15.reuse, R16.reuse ;  /* 0x0000000f030a7223 */ /* 0x1c0fe20000008010 */
[----:B------:R-:W-:Y:S01]  /*1730*/  FFMA.RM R3, R3, R15, R16 ;  /* 0x0000000f03037223 */ /* 0x000fe20000004010 */
[----:B------:R-:W-:Y:S02]  /*1740*/  ISETP.NE.AND P1, PT, R14, RZ, PT ;  /* 0x000000ff0e00720c */ /* 0x000fe40003f25270 */
[----:B------:R-:W-:-:S02]  /*1750*/  LOP3.LUT R11, R11, 0x800000, RZ, 0xfc, !PT ;  /* 0x008000000b0b7812 */ /* 0x000fc400078efcff */
[----:B------:R-:W-:Y:S02]  /*1760*/  IADD3 R13, PT, PT, -R14, RZ, RZ ;  /* 0x000000ff0e0d7210 */ /* 0x000fe40007ffe1ff */
[----:B------:R-:W-:Y:S02]  /*1770*/  SHF.L.U32 R12, R11, R12, RZ ;  /* 0x0000000c0b0c7219 */ /* 0x000fe400000006ff */
[----:B------:R-:W-:Y:S02]  /*1780*/  FSETP.NEU.FTZ.AND P0, PT, R10, R3, PT ;  /* 0x000000030a00720b */ /* 0x000fe40003f1d000 */
[----:B------:R-:W-:Y:S02]  /*1790*/  SEL R10, R13, RZ, P2 ;  /* 0x000000ff0d0a7207 */ /* 0x000fe40001000000 */
[----:B------:R-:W-:Y:S02]  /*17a0*/  ISETP.NE.AND P1, PT, R12, RZ, P1 ;  /* 0x000000ff0c00720c */ /* 0x000fe40000f25270 */
[----:B------:R-:W-:-:S02]  /*17b0*/  SHF.R.U32.HI R10, RZ, R10, R11 ;  /* 0x0000000aff0a7219 */ /* 0x000fc4000001160b */
[----:B------:R-:W-:Y:S02]  /*17c0*/  PLOP3.LUT P0, PT, P0, P1, PT, 0xf8, 0x8f ;  /* 0x00000000008f781c */ /* 0x000fe40000703f70 */
[----:B------:R-:W-:Y:S02]  /*17d0*/  SHF.R.U32.HI R12, RZ, 0x1, R10 ;  /* 0x00000001ff0c7819 */ /* 0x000fe4000001160a */
[----:B------:R-:W-:-:S04]  /*17e0*/  SEL R3, RZ, 0x1, !P0 ;  /* 0x00000001ff037807 */ /* 0x000fc80004000000 */
[----:B------:R-:W-:-:S04]  /*17f0*/  LOP3.LUT R3, R3, 0x1, R12, 0xf8, !PT ;  /* 0x0000000103037812 */ /* 0x000fc800078ef80c */
[----:B------:R-:W-:-:S04]  /*1800*/  LOP3.LUT R3, R3, R10, RZ, 0xc0, !PT ;  /* 0x0000000a03037212 */ /* 0x000fc800078ec0ff */
[----:B------:R-:W-:-:S04]  /*1810*/  IADD3 R3, PT, PT, R12, R3, RZ ;  /* 0x000000030c037210 */ /* 0x000fc80007ffe0ff */
[----:B------:R-:W-:Y:S01]  /*1820*/  LOP3.LUT R0, R3, R0, RZ, 0xfc, !PT ;  /* 0x0000000003007212 */ /* 0x000fe200078efcff */
[----:B------:R-:W-:Y:S06]  /*1830*/  BRA `(.L_x_23) ;  /* 0x0000000000107947 */ /* 0x000fec0003800000 */
.L_x_22:
[----:B------:R-:W-:-:S04]  /*1840*/  LOP3.LUT R0, R0, 0x80000000, RZ, 0xc0, !PT ;  /* 0x8000000000007812 */ /* 0x000fc800078ec0ff */
[----:B------:R-:W-:Y:S01]  /*1850*/  LOP3.LUT R0, R0, 0x7f800000, RZ, 0xfc, !PT ;  /* 0x7f80000000007812 */ /* 0x000fe200078efcff */
[----:B------:R-:W-:Y:S06]  /*1860*/  BRA `(.L_x_23) ;  /* 0x0000000000047947 */ /* 0x000fec0003800000 */
.L_x_21:
[----:B------:R-:W-:-:S07]  /*1870*/  LEA R0, R13, R0, 0x17 ;  /* 0x000000000d007211 */ /* 0x000fce00078eb8ff */
.L_x_23:
[----:B------:R-:W-:Y:S05]  /*1880*/  BSYNC.RECONVERGENT B2 ;  /* 0x0000000000027941 */ /* 0x000fea0003800200 */
.L_x_20:
[----:B------:R-:W-:Y:S05]  /*1890*/  BRA `(.L_x_24) ;  /* 0x0000000000207947 */ /* 0x000fea0003800000 */
.L_x_19:
[----:B------:R-:W-:-:S04]  /*18a0*/  LOP3.LUT R0, R3, 0x80000000, R0, 0x48, !PT ;  /* 0x8000000003007812 */ /* 0x000fc800078e4800 */
[----:B------:R-:W-:Y:S01]  /*18b0*/  LOP3.LUT R0, R0, 0x7f800000, RZ, 0xfc, !PT ;  /* 0x7f80000000007812 */ /* 0x000fe200078efcff */
[----:B------:R-:W-:Y:S06]  /*18c0*/  BRA `(.L_x_24) ;  /* 0x0000000000147947 */ /* 0x000fec0003800000 */
.L_x_18:
[----:B------:R-:W-:Y:S01]  /*18d0*/  LOP3.LUT R0, R3, 0x80000000, R0, 0x48, !PT ;  /* 0x8000000003007812 */ /* 0x000fe200078e4800 */
[----:B------:R-:W-:Y:S06]  /*18e0*/  BRA `(.L_x_24) ;  /* 0x00000000000c7947 */ /* 0x000fec0003800000 */
.L_x_17:
[----:B------:R-:W0:Y:S01]  /*18f0*/  MUFU.RSQ R0, -QNAN ;  /* 0xffc0000000007908 */ /* 0x000e220000001400 */
[----:B------:R-:W-:Y:S05]  /*1900*/  BRA `(.L_x_24) ;  /* 0x0000000000047947 */ /* 0x000fea0003800000 */
.L_x_16:
[----:B------:R-:W-:-:S07]  /*1910*/  FADD.FTZ R0, R0, R3 ;  /* 0x0000000300007221 */ /* 0x000fce0000010000 */
.L_x_24:
[----:B------:R-:W-:Y:S05]  /*1920*/  BSYNC.RECONVERGENT B1 ;  /* 0x0000000000017941 */ /* 0x000fea0003800200 */
.L_x_14:
[----:B------:R-:W-:Y:S01]  /*1930*/  HFMA2 R11, -RZ, RZ, 0, 0 ;  /* 0x00000000ff0b7431 */ /* 0x000fe200000001ff */
[----:B------:R-:W-:-:S04]  /*1940*/  MOV R10, R8 ;  /* 0x00000008000a7202 */ /* 0x000fc80000000f00 */
[----:B0-----:R-:W-:Y:S05]  /*1950*/  RET.REL.NODEC R10 `(_Z18adamWOptimizerStepPfS_S_PKfjfffffjj) ;  /* 0xffffffe40aa87950 */ /* 0x001fea0003c3ffff */
.L_x_25:
[----:B------:R-:W-:-:S00]  /*1960*/  BRA `(.L_x_25) ;  /* 0xfffffffc00fc7947 */ /* 0x000fc0000383ffff */
[----:B------:R-:W-:-:S00]  /*1970*/  NOP ;  /* 0x0000000000007918 */ /* 0x000fc00000000000 */
        /* <DEDUP_REMOVED lines=8> */
.L_x_55:


//--------------------- .text._Z17adamOptimizerStepPfS_S_PKfffffffj --------------------------
	.section	.text._Z17adamOptimizerStepPfS_S_PKfffffffj,"ax",@progbits
	.align	128
        .global         _Z17adamOptimizerStepPfS_S_PKfffffffj
        .type           _Z17adamOptimizerStepPfS_S_PKfffffffj,@function
        .size           _Z17adamOptimizerStepPfS_S_PKfffffffj,(.L_x_57 - _Z17adamOptimizerStepPfS_S_PKfffffffj)
        .other          _Z17adamOptimizerStepPfS_S_PKfffffffj,@"STO_CUDA_ENTRY STV_DEFAULT"
_Z17adamOptimizerStepPfS_S_PKfffffffj:
.text._Z17adamOptimizerStepPfS_S_PKfffffffj:
        /* <DEDUP_REMOVED lines=9> */
[----:B------:R-:W1:Y:S07]  /*0090*/  LDCU.64 UR4, c[0x0][0x358] ;  /* 0x00006b00ff0477ac */ /* 0x000e6e0008000a00 */
[----:B------:R-:W2:Y:S01]  /*00a0*/  LDC R9, c[0x0][0x3b4] ;  /* 0x0000ed00ff097b82 */ /* 0x000ea20000000800 */
[----:B0-----:R-:W-:-:S05]  /*00b0*/  IMAD.WIDE.U32 R6, R4, 0x4, R6 ;  /* 0x0000000404067825 */ /* 0x001fca00078e0006 */
[----:B-1----:R-:W3:Y:S01]  /*00c0*/  LDG.E.CONSTANT R0, desc[UR4][R6.64] ;  /* 0x0000000406007981 */ /* 0x002ee2000c1e9900 */
[----:B------:R-:W-:Y:S01]  /*00d0*/  BSSY.RECONVERGENT B0, `(.L_x_26) ;  /* 0x000000f000007945 */ /* 0x000fe20003800200 */
[----:B------:R-:W-:Y:S01]  /*00e0*/  HFMA2 R5, -RZ, RZ, 1.875, 0 ;  /* 0x3f800000ff057431 */ /* 0x000fe200000001ff */
[----:B--2---:R-:W0:Y:S02]  /*00f0*/  MUFU.RCP R2, R9 ;  /* 0x0000000900027308 */ /* 0x004e240000001000 */
[----:B0-----:R-:W-:-:S04]  /*0100*/  FFMA R3, R2, -R9, 1 ;  /* 0x3f80000002037423 */ /* 0x001fc80000000809 */
[----:B------:R-:W-:Y:S02]  /*0110*/  FFMA R3, R2, R3, R2 ;  /* 0x0000000302037223 */ /* 0x000fe40000000002 */
[----:B---3--:R-:W0:Y:S02]  /*0120*/  FCHK P0, R0, R9 ;  /* 0x0000000900007302 */ /* 0x008e240000000000 */
[----:B------:R-:W-:-:S04]  /*0130*/  FFMA R2, R0, R3, RZ ;  /* 0x0000000300027223 */ /* 0x000fc800000000ff */
[----:B------:R-:W-:-:S04]  /*0140*/  FFMA R8, R2, -R9, R0 ;  /* 0x8000000902087223 */ /* 0x000fc80000000000 */
[----:B------:R-:W-:Y:S01]  /*0150*/  FFMA R2, R3, R8, R2 ;  /* 0x0000000803027223 */ /* 0x000fe20000000002 */
[----:B0-----:R-:W-:Y:S06]  /*0160*/  @!P0 BRA `(.L_x_27) ;  /* 0x0000000000148947 */ /* 0x001fec0003800000 */
[----:B------:R-:W0:Y:S01]  /*0170*/  LDCU UR6, c[0x0][0x3b4] ;  /* 0x00007680ff0677ac */ /* 0x000e220008000800 */
[----:B------:R-:W-:Y:S02]  /*0180*/  MOV R8, 0x1b0 ;  /* 0x000001b000087802 */ /* 0x000fe40000000f00 */
[----:B0-----:R-:W-:-:S07]  /*0190*/  MOV R3, UR6 ;  /* 0x0000000600037c02 */ /* 0x001fce0008000f00 */
[----:B------:R-:W-:Y:S05]  /*01a0*/  CALL.REL.NOINC `($__internal_3_$__cuda_sm3x_div_rn_noftz_f32_slowpath) ;  /* 0x0000001000707944 */ /* 0x000fea0003c00000 */
[----:B------:R-:W-:-:S07]  /*01b0*/  MOV R2, R0 ;  /* 0x0000000000027202 */ /* 0x000fce0000000f00 */
.L_x_27:
[----:B------:R-:W-:Y:S05]  /*01c0*/  BSYNC.RECONVERGENT B0 ;  /* 0x0000000000007941 */ /* 0x000fea0003800200 */
.L_x_26:
[----:B------:R-:W0:Y:S08]  /*01d0*/  LDC.64 R12, c[0x0][0x388] ;  /* 0x0000e200ff0c7b82 */ /* 0x000e300000000a00 */
[----:B------:R-:W1:Y:S08]  /*01e0*/  LDC.64 R6, c[0x0][0x3a8] ;  /* 0x0000ea00ff067b82 */ /* 0x000e700000000a00 */
[----:B------:R-:W2:Y:S01]  /*01f0*/  LDC.64 R8, c[0x0][0x390] ;  /* 0x0000e400ff087b82 */ /* 0x000ea20000000a00 */
[----:B0-----:R-:W-:-:S05]  /*0200*/  IMAD.WIDE.U32 R12, R4, 0x4, R12 ;  /* 0x00000004040c7825 */ /* 0x001fca00078e000c */
[----:B------:R-:W3:Y:S01]  /*0210*/  LDG.E R3, desc[UR4][R12.64] ;  /* 0x000000040c037981 */ /* 0x000ee2000c1e1900 */
[----:B-1----:R-:W-:-:S04]  /*0220*/  FADD R11, -R6, 1 ;  /* 0x3f800000060b7421 */ /* 0x002fc80000000100 */
[----:B------:R-:W-:Y:S01]  /*0230*/  FMUL R0, R11, R2 ;  /* 0x000000020b007220 */ /* 0x000fe20000400000 */
[----:B--2---:R-:W-:Y:S01]  /*0240*/  IMAD.WIDE.U32 R8, R4, 0x4, R8 ;  /* 0x0000000404087825 */ /* 0x004fe200078e0008 */
[----:B------:R-:W-:-:S03]  /*0250*/  FSETP.GEU.AND P0, PT, |R6|, 1.175494350822287508e-38, PT ;  /* 0x008000000600780b */ /* 0x000fc60003f0e200 */
[----:B------:R-:W-:Y:S02]  /*0260*/  HFMA2 R18, -RZ, RZ, 0.771484375, 0.21533203125 ;  /* 0x3a2c32e4ff127431 */ /* 0x000fe400000001ff */
[----:B---3--:R-:W-:-:S05]  /*0270*/  FFMA R0, R3, R6, R0 ;  /* 0x0000000603007223 */ /* 0x008fca0000000000 */
        /* <DEDUP_REMOVED lines=20> */
[C---:B------:R-:W-:Y:S02]  /*03c0*/  FFMA R18, R13.reuse, R18, 0.0032181653659790754318 ;  /* 0x3b52e7db0d127423 */ /* 0x040fe40000000012 */
[----:B------:R-:W-:Y:S01]  /*03d0*/  FFMA R16, R16, -R11, R3 ;  /* 0x8000000b10107223 */ /* 0x000fe20000000003 */
[----:B------:R-:W-:Y:S01]  /*03e0*/  FADD R14, R14, -R12 ;  /* 0x8000000c0e0e7221 */ /* 0x000fe20000000000 */
[----:B------:R-:W-:Y:S01]  /*03f0*/  FFMA R18, R13, R18, 0.018033718690276145935 ;  /* 0x3c93bb730d127423 */ /* 0x000fe20000000012 */
[----:B------:R-:W0:Y:S01]  /*0400*/  LDC R3, c[0x0][0x3a4] ;  /* 0x0000e900ff037b82 */ /* 0x000e220000000800 */
[----:B------:R-:W-:Y:S01]  /*0410*/  FMUL R16, R15, R16 ;  /* 0x000000100f107220 */ /* 0x000fe20000400000 */
[----:B------:R-:W-:Y:S01]  /*0420*/  FFMA R15, R11, 1.4426950216293334961, R14 ;  /* 0x3fb8aa3b0b0f7823 */ /* 0x000fe2000000000e */
[----:B------:R-:W-:-:S03]  /*0430*/  FFMA R18, R13, R18, 0.12022458761930465698 ;  /* 0x3df6384f0d127423 */ /* 0x000fc60000000012 */
[----:B------:R-:W-:Y:S01]  /*0440*/  FFMA R14, R16, 1.4426950216293334961, R15 ;  /* 0x3fb8aa3b100e7823 */ /* 0x000fe2000000000f */
[----:B------:R-:W-:-:S03]  /*0450*/  FMUL R18, R13, R18 ;  /* 0x000000120d127220 */ /* 0x000fc60000400000 */
[----:B------:R-:W-:Y:S01]  /*0460*/  FFMA R13, R11, 1.9251366722983220825e-08, R14 ;  /* 0x32a55e340b0d7823 */ /* 0x000fe2000000000e */
[----:B------:R-:W-:-:S04]  /*0470*/  FMUL R14, R18, 3 ;  /* 0x40400000120e7820 */ /* 0x000fc80000400000 */
[----:B------:R-:W-:-:S04]  /*0480*/  FFMA R13, R16, R14, R13 ;  /* 0x0000000e100d7223 */ /* 0x000fc8000000000d */
[----:B------:R-:W-:-:S04]  /*0490*/  FFMA R13, R11, R18, R13 ;  /* 0x000000120b0d7223 */ /* 0x000fc8000000000d */
[----:B------:R-:W-:-:S04]  /*04a0*/  FADD R15, R12, R13 ;  /* 0x0000000d0c0f7221 */ /* 0x000fc80000000000 */
[----:B0-----:R-:W-:Y:S01]  /*04b0*/  FMUL R14, R15, R3 ;  /* 0x000000030f0e7220 */ /* 0x001fe20000400000 */
[----:B------:R-:W-:-:S03]  /*04c0*/  FADD R12, -R12, R15 ;  /* 0x0000000f0c0c7221 */ /* 0x000fc60000000100 */
[----:B------:R-:W0:Y:S01]  /*04d0*/  FRND R11, R14 ;  /* 0x0000000e000b7307 */ /* 0x000e220000201000 */
[----:B------:R-:W-:Y:S01]  /*04e0*/  FADD R12, R13, -R12 ;  /* 0x8000000c0d0c7221 */ /* 0x000fe20000000000 */
[-C--:B------:R-:W-:Y:S01]  /*04f0*/  FFMA R15, R15, R3.reuse, -R14 ;  /* 0x000000030f0f7223 */ /* 0x080fe2000000080e */
[C---:B------:R-:W-:Y:S02]  /*0500*/  FSETP.GT.AND P1, PT, |R14|.reuse, 152, PT ;  /* 0x431800000e00780b */ /* 0x040fe40003f24200 */
[----:B------:R-:W-:Y:S01]  /*0510*/  FSETP.GEU.AND P2, PT, R14, RZ, PT ;  /* 0x000000ff0e00720b */ /* 0x000fe20003f4e000 */
[----:B------:R-:W-:Y:S01]  /*0520*/  FFMA R12, R12, R3, R15 ;  /* 0x000000030c0c7223 */ /* 0x000fe2000000000f */
[----:B------:R-:W-:Y:S01]  /*0530*/  MOV R15, 0x391fcb8e ;  /* 0x391fcb8e000f7802 */ /* 0x000fe20000000f00 */
        /* <DEDUP_REMOVED lines=18> */
[----:B------:R-:W-:Y:S01]  /*0660*/  IADD3 R18, PT, PT, R7, 0x7f000000, RZ ;  /* 0x7f00000007127810 */ /* 0x000fe20007ffe0ff */
[----:B-1----:R-:W-:Y:S01]  /*0670*/  IMAD R16, R16, 0x800000, -R7 ;  /* 0x0080000010107824 */ /* 0x002fe200078e0a07 */
[----:B------:R-:W-:-:S03]  /*0680*/  FSETP.EQ.OR P0, PT, R3, RZ, !P0 ;  /* 0x000000ff0300720b */ /* 0x000fc60004702400 */
[----:B------:R-:W-:-:S04]  /*0690*/  FMUL R15, R15, R18 ;  /* 0x000000120f0f7220 */ /* 0x000fc80000400000 */
[----:B------:R-:W-:Y:S01]  /*06a0*/  FMUL R15, R15, R16 ;  /* 0x000000100f0f7220 */ /* 0x000fe20000400000 */
[----:B------:R-:W-:Y:S01]  /*06b0*/  @P1 FSEL R15, RZ, +INF , !P2 ;  /* 0x7f800000ff0f1808 */ /* 0x000fe20005000000 */
[----:B0-----:R-:W-:-:S04]  /*06c0*/  FADD R10, R10, R10 ;  /* 0x0000000a0a0a7221 */ /* 0x001fc80000000000 */
[----:B------:R-:W-:Y:S01]  /*06d0*/  FADD R7, -R10, R3 ;  /* 0x000000030a077221 */ /* 0x000fe20000000100 */
[----:B--2---:R-:W-:Y:S06]  /*06e0*/  @P0 BRA `(.L_x_28) ;  /* 0x00000000005c0947 */ /* 0x004fec0003800000 */
[----:B------:R-:W-:-:S04]  /*06f0*/  FSETP.NAN.AND P0, PT, |R3|, |R3|, PT ;  /* 0x400000030300720b */ /* 0x000fc80003f08200 */
[----:B------:R-:W-:-:S13]  /*0700*/  FSETP.NUM.AND P0, PT, |R6|, |R6|, !P0 ;  /* 0x400000060600720b */ /* 0x000fda0004707200 */
[----:B------:R-:W-:Y:S01]  /*0710*/  @!P0 FADD R5, R6, R3 ;  /* 0x0000000306058221 */ /* 0x000fe20000000000 */
[----:B------:R-:W-:Y:S06]  /*0720*/  @!P0 BRA `(.L_x_28) ;  /* 0x00000000004c8947 */ /* 0x000fec0003800000 */
[C---:B------:R-:W-:Y:S02]  /*0730*/  FSETP.NEU.AND P0, PT, |R6|.reuse, +INF , PT ;  /* 0x7f8000000600780b */ /* 0x040fe40003f0d200 */
[----:B------:R-:W-:-:S13]  /*0740*/  FSETP.NEU.AND P1, PT, R6, RZ, PT ;  /* 0x000000ff0600720b */ /* 0x000fda0003f2d000 */
[----:B------:R-:W-:Y:S05]  /*0750*/  @P0 BRA P1, `(.L_x_29) ;  /* 0x0000000000180947 */ /* 0x000fea0000800000 */
[----:B------:R-:W-:Y:S01]  /*0760*/  FSETP.GEU.AND P1, PT, R3, RZ, PT ;  /* 0x000000ff0300720b */ /* 0x000fe20003f2e000 */
[----:B------:R-:W-:Y:S01]  /*0770*/  FADD R5, R6, R6 ;  /* 0x0000000606057221 */ /* 0x000fe20000000000 */
[----:B------:R-:W-:-:S11]  /*0780*/  FSETP.NEU.AND P0, PT, |R7|, 1, PT ;  /* 0x3f8000000700780b */ /* 0x000fd60003f0d200 */
[----:B------:R-:W-:-:S04]  /*0790*/  @!P1 LOP3.LUT R5, R5, 0x7f800000, RZ, 0x3c, !PT ;  /* 0x7f80000005059812 */ /* 0x000fc800078e3cff */
[----:B------:R-:W-:Y:S01]  /*07a0*/  @P0 LOP3.LUT R5, R5, 0x7fffffff, RZ, 0xc0, !PT ;  /* 0x7fffffff05050812 */ /* 0x000fe200078ec0ff */
[----:B------:R-:W-:Y:S06]  /*07b0*/  BRA `(.L_x_28) ;  /* 0x0000000000287947 */ /* 0x000fec0003800000 */
.L_x_29:
[----:B------:R-:W-:Y:S02]  /*07c0*/  FSETP.NEU.AND P0, PT, |R3|, +INF , PT ;  /* 0x7f8000000300780b */ /* 0x000fe40003f0d200 */
[----:B------:R-:W-:-:S13]  /*07d0*/  FSETP.EQ.AND P1, PT, R6, -1, PT ;  /* 0xbf8000000600780b */ /* 0x000fda0003f22000 */
[----:B------:R-:W-:Y:S05]  /*07e0*/  @!P0 BRA P1, `(.L_x_28) ;  /* 0x00000000001c8947 */ /* 0x000fea0000800000 */
[----:B------:R-:W-:Y:S02]  /*07f0*/  FSETP.GEU.AND P1, PT, R6, RZ, PT ;  /* 0x000000ff0600720b */ /* 0x000fe40003f2e000 */
[----:B------:R-:W-:-:S11]  /*0800*/  MOV R5, R15 ;  /* 0x0000000f00057202 */ /* 0x000fd60000000f00 */
[----:B------:R-:W0:Y:S01]  /*0810*/  @!P1 FRND.FLOOR R6, R3 ;  /* 0x0000000300069307 */ /* 0x000e220000205000 */
[----:B------:R-:W-:Y:S02]  /*0820*/  @!P1 FSETP.NEU.AND P2, PT, |R7|, 1, PT ;  /* 0x3f8000000700980b */ /* 0x000fe40003f4d200 */
[----:B0-----:R-:W-:Y:S02]  /*0830*/  @!P1 FSETP.NEU.AND P0, PT, R6, R3, PT ;  /* 0x000000030600920b */ /* 0x001fe40003f0d000 */
[----:B------:R-:W-:-:S04]  /*0840*/  @!P1 FSEL R6, R15, -R15, P2 ;  /* 0x8000000f0f069208 */ /* 0x000fc80001000000 */
[----:B------:R-:W-:-:S07]  /*0850*/  @!P1 FSEL R5, R6, +QNAN , !P0 ;  /* 0x7fffffff06059808 */ /* 0x000fce0004000000 */
.L_x_28:
[----:B------:R-:W-:Y:S01]  /*0860*/  FADD R9, -R5, 1 ;  /* 0x3f80000005097421 */ /* 0x000fe20000000100 */
[----:B------:R-:W-:Y:S01]  /*0870*/  BSSY.RECONVERGENT B0, `(.L_x_30) ;  /* 0x000000e000007945 */ /* 0x000fe20003800200 */
[----:B------:R-:W-:Y:S02]  /*0880*/  MOV R5, 0x3f800000 ;  /* 0x3f80000000057802 */ /* 0x000fe40000000f00 */
        /* <DEDUP_REMOVED lines=9> */
[----:B------:R-:W-:-:S07]  /*0920*/  MOV R8, 0x940 ;  /* 0x0000094000087802 */ /* 0x000fce0000000f00 */
[----:B------:R-:W-:Y:S05]  /*0930*/  CALL.REL.NOINC `($__internal_3_$__cuda_sm3x_div_rn_noftz_f32_slowpath) ;  /* 0x00000008008c7944 */ /* 0x000fea0003c00000 */
[----:B------:R-:W-:-:S07]  /*0940*/  MOV R6, R0 ;  /* 0x0000000000067202 */ /* 0x000fce0000000f00 */
.L_x_31:
[----:B------:R-:W-:Y:S05]  /*0950*/  BSYNC.RECONVERGENT B0 ;  /* 0x0000000000007941 */ /* 0x000fea0003800200 */
.L_x_30:
[----:B------:R-:W0:Y:S01]  /*0960*/  LDC R0, c[0x0][0x3ac] ;  /* 0x0000eb00ff007b82 */ /* 0x000e220000000800 */
[----:B------:R-:W-:Y:S02]  /*0970*/  IMAD.MOV.U32 R16, RZ, RZ, 0x3a2c32e4 ;  /* 0x3a2c32e4ff107424 */ /* 0x000fe400078e00ff */
[C---:B0-----:R-:W-:Y:S01]  /*0980*/  FMUL R3, |R0|.reuse, 16777216 ;  /* 0x4b80000000037820 */ /* 0x041fe20000400200 */
[----:B------:R-:W-:-:S04]  /*0990*/  FSETP.GEU.AND P0, PT, |R0|, 1.175494350822287508e-38, PT ;  /* 0x008000000000780b */ /* 0x000fc80003f0e200 */
[----:B------:R-:W-:-:S04]  /*09a0*/  FSEL R3, R3, |R0|, !P0 ;  /* 0x4000000003037208 */ /* 0x000fc80004000000 */
[----:B------:R-:W-:-:S04]  /*09b0*/  IADD3 R8, PT, PT, R3, -0x3f3504f3, RZ ;  /* 0xc0cafb0d03087810 */ /* 0x000fc80007ffe0ff */
[----:B------:R-:W-:Y:S02]  /*09c0*/  LOP3.LUT R10, R8, 0xff800000, RZ, 0xc0, !PT ;  /* 0xff800000080a7812 */ /* 0x000fe400078ec0ff */
[----:B------:R-:W-:Y:S02]  /*09d0*/  FSEL R8, RZ, -24, P0 ;  /* 0xc1c00000ff087808 */ /* 0x000fe40000000000 */
[-C--:B------:R-:W-:Y:S02]  /*09e0*/  IADD3 R3, PT, PT, R3, -R10.reuse, RZ ;  /* 0x8000000a03037210 */ /* 0x080fe40007ffe0ff */
[----:B------:R-:W-:-:S03]  /*09f0*/  I2FP.F32.S32 R9, R10 ;  /* 0x0000000a00097245 */ /* 0x000fc60000201400 */
[C---:B------:R-:W-:Y:S01]  /*0a00*/  FADD R11, R3.reuse, 1 ;  /* 0x3f800000030b7421 */ /* 0x040fe20000000000 */
[----:B------:R-:W-:Y:S01]  /*0a10*/  FADD R12, R3, -1 ;  /* 0xbf800000030c7421 */ /* 0x000fe20000000000 */
[----:B------:R-:W-:-:S03]  /*0a20*/  FFMA R10, R9, 1.1920928955078125e-07, R8 ;  /* 0x34000000090a7823 */ /* 0x000fc60000000008 */
[----:B------:R-:W-:Y:S01]  /*0a30*/  FADD R14, R12, R12 ;  /* 0x0000000c0c0e7221 */ /* 0x000fe20000000000 */
[----:B------:R-:W0:Y:S03]  /*0a40*/  MUFU.RCP R11, R11 ;  /* 0x0000000b000b7308 */ /* 0x000e260000001000 */
[----:B0-----:R-:W-:-:S04]  /*0a50*/  FMUL R3, R11, R14 ;  /* 0x0000000e0b037220 */ /* 0x001fc80000400000 */
        /* <DEDUP_REMOVED lines=8> */
[----:B------:R-:W0:Y:S02]  /*0ae0*/  LDC R9, c[0x0][0x3a4] ;  /* 0x0000e900ff097b82 */ /* 0x000e240000000800 */
[----:B------:R-:W-:Y:S01]  /*0af0*/  FMUL R12, R11, R12 ;  /* 0x0000000c0b0c7220 */ /* 0x000fe20000400000 */
[----:B------:R-:W-:Y:S01]  /*0b00*/  FFMA R11, R3, 1.4426950216293334961, R10 ;  /* 0x3fb8aa3b030b7823 */ /* 0x000fe2000000000a */
[----:B------:R-:W-:-:S03]  /*0b10*/  FFMA R14, R13, R14, 0.12022458761930465698 ;  /* 0x3df6384f0d0e7423 */ /* 0x000fc6000000000e */
[----:B------:R-:W-:Y:S01]  /*0b20*/  FFMA R10, R12, 1.4426950216293334961, R11 ;  /* 0x3fb8aa3b0c0a7823 */ /* 0x000fe2000000000b */
[----:B------:R-:W-:-:S03]  /*0b30*/  FMUL R14, R13, R14 ;  /* 0x0000000e0d0e7220 */ /* 0x000fc60000400000 */
[----:B------:R-:W-:Y:S01]  /*0b40*/  FFMA R11, R3, 1.9251366722983220825e-08, R10 ;  /* 0x32a55e34030b7823 */ /* 0x000fe2000000000a */
[----:B------:R-:W-:-:S04]  /*0b50*/  FMUL R10, R14, 3 ;  /* 0x404000000e0a7820 */ /* 0x000fc80000400000 */
[----:B------:R-:W-:Y:S01]  /*0b60*/  FFMA R11, R12, R10, R11 ;  /* 0x0000000a0c0b7223 */ /* 0x000fe2000000000b */
[----:B------:R-:W-:-:S03]  /*0b70*/  HFMA2 R12, -RZ, RZ, 0.64013671875, -15.109375 ;  /* 0x391fcb8eff0c7431 */ /* 0x000fc600000001ff */
        /* <DEDUP_REMOVED lines=9> */
[----:B------:R-:W-:Y:S02]  /*0c10*/  FFMA R3, R8, R9, R3 ;  /* 0x0000000908037223 */ /* 0x000fe40000000003 */
[----:B------:R-:W1:Y:S01]  /*0c20*/  F2I.NTZ R11, R10 ;  /* 0x0000000a000b7305 */ /* 0x000e620000203100 */
[----:B0-----:R-:W-:Y:S01]  /*0c30*/  FADD R8, R10, -R13 ;  /* 0x8000000d0a087221 */ /* 0x001fe20000000000 */
[----:B------:R-:W-:-:S03]  /*0c40*/  FSETP.GT.AND P0, PT, R13, RZ, PT ;  /* 0x000000ff0d00720b */ /* 0x000fc60003f04000 */
[----:B------:R-:W-:-:S04]  /*0c50*/  FADD R3, R3, R8 ;  /* 0x0000000803037221 */ /* 0x000fc80000000000 */
[C---:B------:R-:W-:Y:S01]  /*0c60*/  FFMA R8, R3.reuse, R12, 0.0013391353422775864601 ;  /* 0x3aaf85ed03087423 */ /* 0x040fe2000000000c */
[----:B------:R-:W-:Y:S02]  /*0c70*/  SEL R12, RZ, 0x83000000, P0 ;  /* 0x83000000ff0c7807 */ /* 0x000fe40000000000 */
[----:B------:R-:W-:Y:S01]  /*0c80*/  FSETP.NEU.AND P0, PT, R0, 1, PT ;  /* 0x3f8000000000780b */ /* 0x000fe20003f0d000 */
[----:B------:R-:W-:Y:S01]  /*0c90*/  FFMA R8, R3, R8, 0.0096188392490148544312 ;  /* 0x3c1d985603087423 */ /* 0x000fe20000000008 */
[----:B------:R-:W-:Y:S02]  /*0ca0*/  IADD3 R13, PT, PT, R12, 0x7f000000, RZ ;  /* 0x7f0000000c0d7810 */ /* 0x000fe40007ffe0ff */
[----:B------:R-:W-:Y:S01]  /*0cb0*/  FSETP.EQ.OR P0, PT, R9, RZ, !P0 ;  /* 0x000000ff0900720b */ /* 0x000fe20004702400 */
[----:B------:R-:W-:Y:S01]  /*0cc0*/  FFMA R8, R3, R8, 0.055503588169813156128 ;  /* 0x3d6357bb03087423 */ /* 0x000fe20000000008 */
[----:B-1----:R-:W-:-:S03]  /*0cd0*/  LEA R11, R11, -R12, 0x17 ;  /* 0x8000000c0b0b7211 */ /* 0x002fc600078eb8ff */
[----:B------:R-:W-:-:S04]  /*0ce0*/  FFMA R8, R3, R8, 0.24022644758224487305 ;  /* 0x3e75fdec03087423 */ /* 0x000fc80000000008 */
[----:B------:R-:W-:-:S04]  /*0cf0*/  FFMA R8, R3, R8, 0.69314718246459960938 ;  /* 0x3f31721803087423 */ /* 0x000fc80000000008 */
[----:B------:R-:W-:-:S04]  /*0d00*/  FFMA R8, R3, R8, 1 ;  /* 0x3f80000003087423 */ /* 0x000fc80000000008 */
        /* <DEDUP_REMOVED lines=17> */
.L_x_33:
        /* <DEDUP_REMOVED lines=10> */
.L_x_32:
        /* <DEDUP_REMOVED lines=13> */
[----:B------:R-:W-:Y:S05]  /*0f90*/  CALL.REL.NOINC `($__internal_3_$__cuda_sm3x_div_rn_noftz_f32_slowpath) ;  /* 0x0000000000f47944 */ /* 0x000fea0003c00000 */
.L_x_35:
[----:B------:R-:W-:Y:S05]  /*0fa0*/  BSYNC.RECONVERGENT B0 ;  /* 0x0000000000007941 */ /* 0x000fea0003800200 */
.L_x_34:
[----:B------:R-:W0:Y:S01]  /*0fb0*/  LDCU UR6, c[0x0][0x3a0] ;  /* 0x00007400ff0677ac */ /* 0x000e220008000800 */
[----:B------:R-:W-:Y:S01]  /*0fc0*/  IADD3 R2, PT, PT, R0, -0xd000000, RZ ;  /* 0xf300000000027810 */ /* 0x000fe20007ffe0ff */
[----:B------:R1:W2:Y:S01]  /*0fd0*/  MUFU.RSQ R5, R0 ;  /* 0x0000000000057308 */ /* 0x0002a20000001400 */
[----:B------:R-:W-:Y:S02]  /*0fe0*/  BSSY.RECONVERGENT B0, `(.L_x_36) ;  /* 0x000000c000007945 */ /* 0x000fe40003800200 */
[----:B------:R-:W-:Y:S01]  /*0ff0*/  ISETP.GT.U32.AND P0, PT, R2, 0x727fffff, PT ;  /* 0x727fffff0200780c */ /* 0x000fe20003f04070 */
[----:B0-----:R-:W-:-:S12]  /*1000*/  FMUL R2, R6, UR6 ;  /* 0x0000000606027c20 */ /* 0x001fd80008400000 */
[----:B-12---:R-:W-:Y:S05]  /*1010*/  @!P0 BRA `(.L_x_37) ;  /* 0x0000000000108947 */ /* 0x006fea0003800000 */
[----:B------:R-:W-:-:S07]  /*1020*/  MOV R9, 0x1040 ;  /* 0x0000104000097802 */ /* 0x000fce0000000f00 */
[----:B------:R-:W-:Y:S05]  /*1030*/  CALL.REL.NOINC `($__internal_2_$__cuda_sm20_sqrt_rn_f32_slowpath) ;  /* 0x0000000000747944 */ /* 0x000fea0003c00000 */
[----:B------:R-:W-:Y:S01]  /*1040*/  IMAD.MOV.U32 R0, RZ, RZ, R3 ;  /* 0x000000ffff007224 */ /* 0x000fe200078e0003 */
[----:B------:R-:W-:Y:S06]  /*1050*/  BRA `(.L_x_38) ;  /* 0x0000000000107947 */ /* 0x000fec0003800000 */
.L_x_37:
[C---:B------:R-:W-:Y:S01]  /*1060*/  FMUL.FTZ R3, R5.reuse, R0 ;  /* 0x0000000005037220 */ /* 0x040fe20000410000 */
[----:B------:R-:W-:-:S03]  /*1070*/  FMUL.FTZ R5, R5, 0.5 ;  /* 0x3f00000005057820 */ /* 0x000fc60000410000 */
[----:B------:R-:W-:-:S04]  /*1080*/  FFMA R0, -R3, R3, R0 ;  /* 0x0000000303007223 */ /* 0x000fc80000000100 */
[----:B------:R-:W-:-:S07]  /*1090*/  FFMA R0, R0, R5, R3 ;  /* 0x0000000500007223 */ /* 0x000fce0000000003 */
.L_x_38:
[----:B------:R-:W-:Y:S05]  /*10a0*/  BSYNC.RECONVERGENT B0 ;  /* 0x0000000000007941 */ /* 0x000fea0003800200 */
.L_x_36:
        /* <DEDUP_REMOVED lines=15> */
.L_x_40:
[----:B------:R-:W-:Y:S05]  /*11a0*/  BSYNC.RECONVERGENT B0 ;  /* 0x0000000000007941 */ /* 0x000fea0003800200 */
.L_x_39:
[----:B------:R-:W0:Y:S02]  /*11b0*/  LDC.64 R2, c[0x0][0x380] ;  /* 0x0000e000ff027b82 */ /* 0x000e240000000a00 */
[----:B0-----:R-:W-:-:S05]  /*11c0*/  IMAD.WIDE.U32 R4, R4, 0x4, R2 ;  /* 0x0000000404047825 */ /* 0x001fca00078e0002 */
[----:B------:R-:W2:Y:S02]  /*11d0*/  LDG.E R3, desc[UR4][R4.64] ;  /* 0x0000000404037981 */ /* 0x000ea4000c1e1900 */
[----:B--2---:R-:W-:-:S05]  /*11e0*/  FADD R3, R3, -R0 ;  /* 0x8000000003037221 */ /* 0x004fca0000000000 */
[----:B------:R-:W-:Y:S01]  /*11f0*/  STG.E desc[UR4][R4.64], R3 ;  /* 0x0000000304007986 */ /* 0x000fe2000c101904 */
[----:B------:R-:W-:Y:S05]  /*1200*/  EXIT ;  /* 0x000000000000794d */ /* 0x000fea0003800000 */
        .weak           $__internal_2_$__cuda_sm20_sqrt_rn_f32_slowpath
        .type           $__internal_2_$__cuda_sm20_sqrt_rn_f32_slowpath,@function
        .size           $__internal_2_$__cuda_sm20_sqrt_rn_f32_slowpath,($__internal_3_$__cuda_sm3x_div_rn_noftz_f32_slowpath - $__internal_2_$__cuda_sm20_sqrt_rn_f32_slowpath)
$__internal_2_$__cuda_sm20_sqrt_rn_f32_slowpath:
        /* <DEDUP_REMOVED lines=13> */
[----:B------:R-:W-:-:S03]  /*12e0*/  @P0 FMUL.FTZ R6, R6, 0.5 ;  /* 0x3f00000006060820 */ /* 0x000fc60000410000 */
[----:B------:R-:W-:-:S04]  /*12f0*/  @P0 FADD.FTZ R3, -R8, -RZ ;  /* 0x800000ff08030221 */ /* 0x000fc80000010100 */
[----:B------:R-:W-:Y:S01]  /*1300*/  @P0 FFMA R7, R8, R3, R5 ;  /* 0x0000000308070223 */ /* 0x000fe20000000005 */
[----:B------:R-:W-:-:S03]  /*1310*/  @!P0 MOV R3, R0 ;  /* 0x0000000000038202 */ /* 0x000fc60000000f00 */
[----:B------:R-:W-:-:S04]  /*1320*/  @P0 FFMA R6, R7, R6, R8 ;  /* 0x0000000607060223 */ /* 0x000fc80000000008 */
[----:B------:R-:W-:-:S07]  /*1330*/  @P0 FMUL.FTZ R3, R6, 2.3283064365386962891e-10 ;  /* 0x2f80000006030820 */ /* 0x000fce0000410000 */
.L_x_41:
[----:B------:R-:W-:Y:S01]  /*1340*/  HFMA2 R7, -RZ, RZ, 0, 0 ;  /* 0x00000000ff077431 */ /* 0x000fe200000001ff */
[----:B------:R-:W-:-:S04]  /*1350*/  MOV R6, R9 ;  /* 0x0000000900067202 */ /* 0x000fc80000000f00 */
[----:B------:R-:W-:Y:S05]  /*1360*/  RET.REL.NODEC R6 `(_Z17adamOptimizerStepPfS_S_PKfffffffj) ;  /* 0xffffffec06247950 */ /* 0x000fea0003c3ffff */
        .weak           $__internal_3_$__cuda_sm3x_div_rn_noftz_f32_slowpath
        .type           $__internal_3_$__cuda_sm3x_div_rn_noftz_f32_slowpath,@function
        .size           $__internal_3_$__cuda_sm3x_div_rn_noftz_f32_slowpath,(.L_x_57 - $__internal_3_$__cuda_sm3x_div_rn_noftz_f32_slowpath)
$__internal_3_$__cuda_sm3x_div_rn_noftz_f32_slowpath:
[----:B------:R-:W-:Y:S01]  /*1370*/  SHF.R.U32.HI R10, RZ, 0x17, R3 ;  /* 0x00000017ff0a7819 */ /* 0x000fe20000011603 */
[----:B------:R-:W-:Y:S01]  /*1380*/  BSSY.RECONVERGENT B1, `(.L_x_42) ;  /* 0x0000062000017945 */ /* 0x000fe20003800200 */
[----:B------:R-:W-:Y:S02]  /*1390*/  SHF.R.U32.HI R9, RZ, 0x17, R0 ;  /* 0x00000017ff097819 */ /* 0x000fe40000011600 */
[----:B------:R-:W-:Y:S02]  /*13a0*/  LOP3.LUT R10, R10, 0xff, RZ, 0xc0, !PT ;  /* 0x000000ff0a0a7812 */ /* 0x000fe400078ec0ff */
[----:B------:R-:W-:-:S03]  /*13b0*/  LOP3.LUT R14, R9, 0xff, RZ, 0xc0, !PT ;  /* 0x000000ff090e7812 */ /* 0x000fc600078ec0ff */
[----:B------:R-:W-:Y:S01]  /*13c0*/  VIADD R12, R10, 0xffffffff ;  /* 0xffffffff0a0c7836 */ /* 0x000fe20000000000 */
[----:B------:R-:W-:-:S04]  /*13d0*/  IADD3 R11, PT, PT, R14, -0x1, RZ ;  /* 0xffffffff0e0b7810 */ /* 0x000fc80007ffe0ff */
        /* <DEDUP_REMOVED lines=27> */
.L_x_43:
[----:B------:R-:W-:Y:S01]  /*1590*/  LEA R12, R10, 0xc0800000, 0x17 ;  /* 0xc08000000a0c7811 */ /* 0x000fe200078eb8ff */
[----:B------:R-:W-:Y:S03]  /*15a0*/  BSSY.RECONVERGENT B2, `(.L_x_48) ;  /* 0x0000036000027945 */ /* 0x000fe60003800200 */
[----:B------:R-:W-:Y:S02]  /*15b0*/  IADD3 R12, PT, PT, -R12, R3, RZ ;  /* 0x000000030c0c7210 */ /* 0x000fe40007ffe1ff */
[----:B------:R-:W-:Y:S02]  /*15c0*/  IADD3 R3, PT, PT, R14, -0x7f, RZ ;  /* 0xffffff810e037810 */ /* 0x000fe40007ffe0ff */
[----:B------:R-:W0:Y:S01]  /*15d0*/  MUFU.RCP R11, R12 ;  /* 0x0000000c000b7308 */ /* 0x000e220000001000 */
[----:B------:R-:W-:Y:S01]  /*15e0*/  FADD.FTZ R13, -R12, -RZ ;  /* 0x800000ff0c0d7221 */ /* 0x000fe20000010100 */
[C---:B------:R-:W-:Y:S01]  /*15f0*/  IADD3 R10, PT, PT, R3.reuse, 0x7f, -R10 ;  /* 0x0000007f030a7810 */ /* 0x040fe20007ffe80a */
[----:B------:R-:W-:-:S04]  /*1600*/  IMAD R0, R3, -0x800000, R0 ;  /* 0xff80000003007824 */ /* 0x000fc800078e0200 */
[----:B------:R-:W-:Y:S02]  /*1610*/  IMAD.IADD R10, R10, 0x1, R9 ;  /* 0x000000010a0a7824 */ /* 0x000fe400078e0209 */
[----:B0-----:R-:W-:-:S04]  /*1620*/  FFMA R14, R11, R13, 1 ;  /* 0x3f8000000b0e7423 */ /* 0x001fc8000000000d */
        /* <DEDUP_REMOVED lines=20> */
[C---:B------:R-:W-:Y:S01]  /*1770*/  IADD3 R12, PT, PT, R13.reuse, 0x20, RZ ;  /* 0x000000200d0c7810 */ /* 0x040fe20007ffe0ff */
[CCC-:B------:R-:W-:Y:S01]  /*1780*/  FFMA.RM R10, R16.reuse, R14.reuse, R11.reuse ;  /* 0x0000000e100a7223 */ /* 0x1c0fe2000000400b */
[----:B------:R-:W-:Y:S02]  /*1790*/  ISETP.NE.AND P2, PT, R13, RZ, PT ;  /* 0x000000ff0d00720c */ /* 0x000fe40003f45270 */
[----:B------:R-:W-:Y:S01]  /*17a0*/  LOP3.LUT R9, R3, 0x7fffff, RZ, 0xc0, !PT ;  /* 0x007fffff03097812 */ /* 0x000fe200078ec0ff */
[----:B------:R-:W-:Y:S01]  /*17b0*/  FFMA.RP R3, R16, R14, R11 ;  /* 0x0000000e10037223 */ /* 0x000fe2000000800b */
[----:B------:R-:W-:Y:S02]  /*17c0*/  ISETP.NE.AND P1, PT, R13, RZ, PT ;  /* 0x000000ff0d00720c */ /* 0x000fe40003f25270 */
[----:B------:R-:W-:Y:S02]  /*17d0*/  LOP3.LUT R9, R9, 0x800000, RZ, 0xfc, !PT ;  /* 0x0080000009097812 */ /* 0x000fe400078efcff */
[----:B------:R-:W-:-:S02]  /*17e0*/  IADD3 R11, PT, PT, -R13, RZ, RZ ;  /* 0x000000ff0d0b7210 */ /* 0x000fc40007ffe1ff */
[----:B------:R-:W-:Y:S02]  /*17f0*/  SHF.L.U32 R12, R9, R12, RZ ;  /* 0x0000000c090c7219 */ /* 0x000fe400000006ff */
[----:B------:R-:W-:Y:S02]  /*1800*/  FSETP.NEU.FTZ.AND P0, PT, R3, R10, PT ;  /* 0x0000000a0300720b */ /* 0x000fe40003f1d000 */
[----:B------:R-:W-:Y:S02]  /*1810*/  SEL R10, R11, RZ, P2 ;  /* 0x000000ff0b0a7207 */ /* 0x000fe40001000000 */
[----:B------:R-:W-:Y:S02]  /*1820*/  ISETP.NE.AND P1, PT, R12, RZ, P1 ;  /* 0x000000ff0c00720c */ /* 0x000fe40000f25270 */
[----:B------:R-:W-:Y:S02]  /*1830*/  SHF.R.U32.HI R10, RZ, R10, R9 ;  /* 0x0000000aff0a7219 */ /* 0x000fe40000011609 */
[----:B------:R-:W-:-:S02]  /*1840*/  PLOP3.LUT P0, PT, P0, P1, PT, 0xf8, 0x8f ;  /* 0x00000000008f781c */ /* 0x000fc40000703f70 */
[----:B------:R-:W-:Y:S02]  /*1850*/  SHF.R.U32.HI R12, RZ, 0x1, R10 ;  /* 0x00000001ff0c7819 */ /* 0x000fe4000001160a */
[----:B------:R-:W-:-:S04]  /*1860*/  SEL R3, RZ, 0x1, !P0 ;  /* 0x00000001ff037807 */ /* 0x000fc80004000000 */
[----:B------:R-:W-:-:S04]  /*1870*/  LOP3.LUT R3, R3, 0x1, R12, 0xf8, !PT ;  /* 0x0000000103037812 */ /* 0x000fc800078ef80c */
[----:B------:R-:W-:-:S04]  /*1880*/  LOP3.LUT R3, R3, R10, RZ, 0xc0, !PT ;  /* 0x0000000a03037212 */ /* 0x000fc800078ec0ff */
[----:B------:R-:W-:-:S04]  /*1890*/  IADD3 R3, PT, PT, R12, R3, RZ ;  /* 0x000000030c037210 */ /* 0x000fc80007ffe0ff */
[----:B------:R-:W-:Y:S01]  /*18a0*/  LOP3.LUT R0, R3, R0, RZ, 0xfc, !PT ;  /* 0x0000000003007212 */ /* 0x000fe200078efcff */
[----:B------:R-:W-:Y:S06]  /*18b0*/  BRA `(.L_x_51) ;  /* 0x0000000000107947 */ /* 0x000fec0003800000 */
.L_x_50:
[----:B------:R-:W-:-:S04]  /*18c0*/  LOP3.LUT R0, R0, 0x80000000, RZ, 0xc0, !PT ;  /* 0x8000000000007812 */ /* 0x000fc800078ec0ff */
[----:B------:R-:W-:Y:S01]  /*18d0*/  LOP3.LUT R0, R0, 0x7f800000, RZ, 0xfc, !PT ;  /* 0x7f80000000007812 */ /* 0x000fe200078efcff */
[----:B------:R-:W-:Y:S06]  /*18e0*/  BRA `(.L_x_51) ;  /* 0x0000000000047947 */ /* 0x000fec0003800000 */
.L_x_49:
[----:B------:R-:W-:-:S07]  /*18f0*/  LEA R0, R10, R0, 0x17 ;  /* 0x000000000a007211 */ /* 0x000fce00078eb8ff */
.L_x_51:
[----:B------:R-:W-:Y:S05]  /*1900*/  BSYNC.RECONVERGENT B2 ;  /* 0x0000000000027941 */ /* 0x000fea0003800200 */
.L_x_48:
[----:B------:R-:W-:Y:S05]  /*1910*/  BRA `(.L_x_52) ;  /* 0x0000000000207947 */ /* 0x000fea0003800000 */
.L_x_47:
[----:B------:R-:W-:-:S04]  /*1920*/  LOP3.LUT R0, R3, 0x80000000, R0, 0x48, !PT ;  /* 0x8000000003007812 */ /* 0x000fc800078e4800 */
[----:B------:R-:W-:Y:S01]  /*1930*/  LOP3.LUT R0, R0, 0x7f800000, RZ, 0xfc, !PT ;  /* 0x7f80000000007812 */ /* 0x000fe200078efcff */
[----:B------:R-:W-:Y:S06]  /*1940*/  BRA `(.L_x_52) ;  /* 0x0000000000147947 */ /* 0x000fec0003800000 */
.L_x_46:
[----:B------:R-:W-:Y:S01]  /*1950*/  LOP3.LUT R0, R3, 0x80000000, R0, 0x48, !PT ;  /* 0x8000000003007812 */ /* 0x000fe200078e4800 */
[----:B------:R-:W-:Y:S06]  /*1960*/  BRA `(.L_x_52) ;  /* 0x00000000000c7947 */ /* 0x000fec0003800000 */
.L_x_45:
[----:B------:R-:W0:Y:S01]  /*1970*/  MUFU.RSQ R0, -QNAN ;  /* 0xffc0000000007908 */ /* 0x000e220000001400 */
[----:B------:R-:W-:Y:S05]  /*1980*/  BRA `(.L_x_52) ;  /* 0x0000000000047947 */ /* 0x000fea0003800000 */
.L_x_44:
[----:B------:R-:W-:-:S07]  /*1990*/  FADD.FTZ R0, R0, R3 ;  /* 0x0000000300007221 */ /* 0x000fce0000010000 */
.L_x_52:
[----:B------:R-:W-:Y:S05]  /*19a0*/  BSYNC.RECONVERGENT B1 ;  /* 0x0000000000017941 */ /* 0x000fea0003800200 */
.L_x_42:
[----:B------:R-:W-:-:S04]  /*19b0*/  HFMA2 R9, -RZ, RZ, 0, 0 ;  /* 0x00000000ff097431 */ /* 0x000fc800000001ff */
[----:B0-----:R-:W-:Y:S05]  /*19c0*/  RET.REL.NODEC R8 `(_Z17adamOptimizerStepPfS_S_PKfffffffj) ;  /* 0xffffffe4088c7950 */ /* 0x001fea0003c3ffff */
.L_x_53:
        /* <DEDUP_REMOVED lines=11> */
.L_x_57:


//--------------------- .nv.shared.reserved.0     --------------------------
	.section	.nv.shared.reserved.0,"aw",@nobits
	.weak		__nv_reservedSMEM_offset_0_alias
	.size		__nv_reservedSMEM_offset_0_alias, 0, 64
	.other		__nv_reservedSMEM_offset_0_alias,@"STO_CUDA_RESERVED_SHARED STV_DEFAULT"
__nv_reservedSMEM_offset_0_alias:
	.zero		0
	.zero		64


//--------------------- .nv.constant0._Z18adamWOptimizerStepPfS_S_PKfjfffffjj --------------------------
	.section	.nv.constant0._Z18adamWOptimizerStepPfS_S_PKfjfffffjj,"a",@progbits
	.sectionflags	@""
	.align	4
.nv.constant0._Z18adamWOptimizerStepPfS_S_PKfjfffffjj:
	.zero		960


//--------------------- .nv.constant0._Z17adamOptimizerStepPfS_S_PKfffffffj --------------------------
	.section	.nv.constant0._Z17adamOptimizerStepPfS_S_PKfffffffj,"a",@progbits
	.sectionflags	@""
	.align	4
.nv.constant0._Z17adamOptimizerStepPfS_S_PKfffffffj:
	.zero		956


//--------------------- SYMBOLS --------------------------

	.type		.nv.reservedSmem.offset0,@object
	.size		.nv.reservedSmem.offset0,0x4
